//
// Generated by NVIDIA NVVM Compiler
//
// Compiler Build ID: CL-36424714
// Cuda compilation tools, release 13.0, V13.0.88
// Based on NVVM 20.0.0
//

.version 9.0
.target sm_100
.address_size 64

	// .globl	_Z15LayerNormKernelPKfPfS0_S0_if
.extern .shared .align 16 .b8 s_data[];

.visible .entry _Z15LayerNormKernelPKfPfS0_S0_if(
	.param .u64 .ptr .align 1 _Z15LayerNormKernelPKfPfS0_S0_if_param_0,
	.param .u64 .ptr .align 1 _Z15LayerNormKernelPKfPfS0_S0_if_param_1,
	.param .u64 .ptr .align 1 _Z15LayerNormKernelPKfPfS0_S0_if_param_2,
	.param .u64 .ptr .align 1 _Z15LayerNormKernelPKfPfS0_S0_if_param_3,
	.param .u32 _Z15LayerNormKernelPKfPfS0_S0_if_param_4,
	.param .f32 _Z15LayerNormKernelPKfPfS0_S0_if_param_5
)
{
	.reg .pred 	%p<44>;
	.reg .b32 	%r<167>;
	.reg .b32 	%f<176>;
	.reg .b64 	%rd<36>;

	ld.param.u64 	%rd10, [_Z15LayerNormKernelPKfPfS0_S0_if_param_0];
	ld.param.u64 	%rd11, [_Z15LayerNormKernelPKfPfS0_S0_if_param_1];
	ld.param.u64 	%rd12, [_Z15LayerNormKernelPKfPfS0_S0_if_param_2];
	ld.param.u64 	%rd13, [_Z15LayerNormKernelPKfPfS0_S0_if_param_3];
	ld.param.u32 	%r59, [_Z15LayerNormKernelPKfPfS0_S0_if_param_4];
	ld.param.f32 	%f35, [_Z15LayerNormKernelPKfPfS0_S0_if_param_5];
	cvta.to.global.u64 	%rd1, %rd10;
	cvta.to.global.u64 	%rd2, %rd11;
	cvta.to.global.u64 	%rd3, %rd13;
	cvta.to.global.u64 	%rd4, %rd12;
	mov.u32 	%r60, %ctaid.x;
	mov.u32 	%r1, %tid.x;
	mul.lo.s32 	%r61, %r59, %r60;
	cvt.s64.s32 	%rd5, %r61;
	mov.u32 	%r62, %ntid.x;
	add.s32 	%r63, %r62, 31;
	shr.u32 	%r2, %r63, 5;
	add.s32 	%r64, %r62, %r59;
	add.s32 	%r65, %r64, -1;
	div.u32 	%r66, %r65, %r62;
	mul.lo.s32 	%r3, %r66, %r1;
	add.s32 	%r67, %r3, %r66;
	min.s32 	%r4, %r67, %r59;
	setp.ge.s32 	%p1, %r3, %r4;
	@%p1 bra 	$L__BB0_7;
	sub.s32 	%r68, %r4, %r3;
	and.b32  	%r5, %r68, 3;
	setp.eq.s32 	%p2, %r5, 0;
	mov.u32 	%r150, %r3;
	@%p2 bra 	$L__BB0_4;
	shl.b32 	%r69, %r3, 2;
	mov.u32 	%r70, s_data;
	add.s32 	%r148, %r70, %r69;
	neg.s32 	%r147, %r5;
	mov.u32 	%r150, %r3;
$L__BB0_3:
	.pragma "nounroll";
	cvt.s64.s32 	%rd14, %r150;
	add.s64 	%rd15, %rd5, %rd14;
	shl.b64 	%rd16, %rd15, 2;
	add.s64 	%rd17, %rd1, %rd16;
	ld.global.nc.f32 	%f36, [%rd17];
	st.shared.f32 	[%r148], %f36;
	add.s32 	%r150, %r150, 1;
	add.s32 	%r148, %r148, 4;
	add.s32 	%r147, %r147, 1;
	setp.ne.s32 	%p3, %r147, 0;
	@%p3 bra 	$L__BB0_3;
$L__BB0_4:
	sub.s32 	%r71, %r3, %r4;
	setp.gt.u32 	%p4, %r71, -4;
	@%p4 bra 	$L__BB0_7;
	sub.s32 	%r152, %r150, %r4;
	add.s64 	%rd6, %rd1, 8;
	shl.b32 	%r72, %r150, 2;
	mov.u32 	%r73, s_data;
	add.s32 	%r74, %r72, %r73;
	add.s32 	%r151, %r74, 8;
$L__BB0_6:
	cvt.s64.s32 	%rd18, %r150;
	add.s64 	%rd19, %rd5, %rd18;
	shl.b64 	%rd20, %rd19, 2;
	add.s64 	%rd21, %rd6, %rd20;
	ld.global.nc.f32 	%f37, [%rd21+-8];
	st.shared.f32 	[%r151+-8], %f37;
	ld.global.nc.f32 	%f38, [%rd21+-4];
	st.shared.f32 	[%r151+-4], %f38;
	ld.global.nc.f32 	%f39, [%rd21];
	st.shared.f32 	[%r151], %f39;
	ld.global.nc.f32 	%f40, [%rd21+4];
	st.shared.f32 	[%r151+4], %f40;
	add.s32 	%r150, %r150, 4;
	add.s32 	%r152, %r152, 4;
	add.s32 	%r151, %r151, 16;
	setp.ne.s32 	%p5, %r152, 0;
	@%p5 bra 	$L__BB0_6;
$L__BB0_7:
	setp.ge.s32 	%p6, %r3, %r4;
	bar.sync 	0;
	mov.f32 	%f172, 0f00000000;
	mov.f32 	%f173, %f172;
	@%p6 bra 	$L__BB0_19;
	sub.s32 	%r23, %r4, %r3;
	and.b32  	%r24, %r23, 7;
	sub.s32 	%r75, %r3, %r4;
	setp.gt.u32 	%p7, %r75, -8;
	mov.f32 	%f173, 0f00000000;
	mov.u32 	%r159, %r3;
	mov.f32 	%f172, %f173;
	@%p7 bra 	$L__BB0_11;
	and.b32  	%r76, %r23, -8;
	neg.s32 	%r158, %r76;
	shl.b32 	%r77, %r3, 2;
	mov.u32 	%r78, s_data;
	add.s32 	%r79, %r77, %r78;
	add.s32 	%r157, %r79, 16;
	mov.f32 	%f173, 0f00000000;
	mov.u32 	%r159, %r3;
$L__BB0_10:
	.pragma "nounroll";
	ld.shared.f32 	%f45, [%r157+-16];
	add.f32 	%f46, %f172, %f45;
	fma.rn.f32 	%f47, %f45, %f45, %f173;
	ld.shared.f32 	%f48, [%r157+-12];
	add.f32 	%f49, %f46, %f48;
	fma.rn.f32 	%f50, %f48, %f48, %f47;
	ld.shared.f32 	%f51, [%r157+-8];
	add.f32 	%f52, %f49, %f51;
	fma.rn.f32 	%f53, %f51, %f51, %f50;
	ld.shared.f32 	%f54, [%r157+-4];
	add.f32 	%f55, %f52, %f54;
	fma.rn.f32 	%f56, %f54, %f54, %f53;
	ld.shared.f32 	%f57, [%r157];
	add.f32 	%f58, %f55, %f57;
	fma.rn.f32 	%f59, %f57, %f57, %f56;
	ld.shared.f32 	%f60, [%r157+4];
	add.f32 	%f61, %f58, %f60;
	fma.rn.f32 	%f62, %f60, %f60, %f59;
	ld.shared.f32 	%f63, [%r157+8];
	add.f32 	%f64, %f61, %f63;
	fma.rn.f32 	%f65, %f63, %f63, %f62;
	ld.shared.f32 	%f66, [%r157+12];
	add.f32 	%f172, %f64, %f66;
	fma.rn.f32 	%f173, %f66, %f66, %f65;
	add.s32 	%r159, %r159, 8;
	add.s32 	%r158, %r158, 8;
	add.s32 	%r157, %r157, 32;
	setp.eq.s32 	%p8, %r158, 0;
	@%p8 bra 	$L__BB0_11;
	bra.uni 	$L__BB0_10;
$L__BB0_11:
	setp.eq.s32 	%p9, %r24, 0;
	@%p9 bra 	$L__BB0_19;
	and.b32  	%r28, %r23, 3;
	setp.lt.u32 	%p10, %r24, 4;
	@%p10 bra 	$L__BB0_14;
	shl.b32 	%r80, %r159, 2;
	mov.u32 	%r81, s_data;
	add.s32 	%r82, %r81, %r80;
	ld.shared.f32 	%f68, [%r82];
	add.f32 	%f69, %f172, %f68;
	fma.rn.f32 	%f70, %f68, %f68, %f173;
	ld.shared.f32 	%f71, [%r82+4];
	add.f32 	%f72, %f69, %f71;
	fma.rn.f32 	%f73, %f71, %f71, %f70;
	ld.shared.f32 	%f74, [%r82+8];
	add.f32 	%f75, %f72, %f74;
	fma.rn.f32 	%f76, %f74, %f74, %f73;
	ld.shared.f32 	%f77, [%r82+12];
	add.f32 	%f172, %f75, %f77;
	fma.rn.f32 	%f173, %f77, %f77, %f76;
	add.s32 	%r159, %r159, 4;
$L__BB0_14:
	setp.eq.s32 	%p11, %r28, 0;
	@%p11 bra 	$L__BB0_19;
	setp.eq.s32 	%p12, %r28, 1;
	@%p12 bra 	$L__BB0_17;
	shl.b32 	%r83, %r159, 2;
	mov.u32 	%r84, s_data;
	add.s32 	%r85, %r84, %r83;
	ld.shared.f32 	%f79, [%r85];
	add.f32 	%f80, %f172, %f79;
	fma.rn.f32 	%f81, %f79, %f79, %f173;
	ld.shared.f32 	%f82, [%r85+4];
	add.f32 	%f172, %f80, %f82;
	fma.rn.f32 	%f173, %f82, %f82, %f81;
	add.s32 	%r159, %r159, 2;
$L__BB0_17:
	and.b32  	%r86, %r23, 1;
	setp.eq.b32 	%p13, %r86, 1;
	not.pred 	%p14, %p13;
	@%p14 bra 	$L__BB0_19;
	shl.b32 	%r87, %r159, 2;
	mov.u32 	%r88, s_data;
	add.s32 	%r89, %r88, %r87;
	ld.shared.f32 	%f83, [%r89];
	add.f32 	%f172, %f172, %f83;
	fma.rn.f32 	%f173, %f83, %f83, %f173;
$L__BB0_19:
	shl.b32 	%r90, %r59, 2;
	mov.u32 	%r91, s_data;
	add.s32 	%r39, %r91, %r90;
	shl.b32 	%r92, %r2, 2;
	add.s32 	%r40, %r39, %r92;
	mov.b32 	%r93, %f172;
	shfl.sync.down.b32	%r94|%p15, %r93, 16, 31, -1;
	mov.b32 	%f84, %r94;
	add.f32 	%f85, %f172, %f84;
	mov.b32 	%r95, %f173;
	shfl.sync.down.b32	%r96|%p16, %r95, 16, 31, -1;
	mov.b32 	%f86, %r96;
	add.f32 	%f87, %f173, %f86;
	mov.b32 	%r97, %f85;
	shfl.sync.down.b32	%r98|%p17, %r97, 8, 31, -1;
	mov.b32 	%f88, %r98;
	add.f32 	%f89, %f85, %f88;
	mov.b32 	%r99, %f87;
	shfl.sync.down.b32	%r100|%p18, %r99, 8, 31, -1;
	mov.b32 	%f90, %r100;
	add.f32 	%f91, %f87, %f90;
	mov.b32 	%r101, %f89;
	shfl.sync.down.b32	%r102|%p19, %r101, 4, 31, -1;
	mov.b32 	%f92, %r102;
	add.f32 	%f93, %f89, %f92;
	mov.b32 	%r103, %f91;
	shfl.sync.down.b32	%r104|%p20, %r103, 4, 31, -1;
	mov.b32 	%f94, %r104;
	add.f32 	%f95, %f91, %f94;
	mov.b32 	%r105, %f93;
	shfl.sync.down.b32	%r106|%p21, %r105, 2, 31, -1;
	mov.b32 	%f96, %r106;
	add.f32 	%f97, %f93, %f96;
	mov.b32 	%r107, %f95;
	shfl.sync.down.b32	%r108|%p22, %r107, 2, 31, -1;
	mov.b32 	%f98, %r108;
	add.f32 	%f99, %f95, %f98;
	mov.b32 	%r109, %f97;
	shfl.sync.down.b32	%r110|%p23, %r109, 1, 31, -1;
	mov.b32 	%f100, %r110;
	add.f32 	%f25, %f97, %f100;
	mov.b32 	%r111, %f99;
	shfl.sync.down.b32	%r112|%p24, %r111, 1, 31, -1;
	mov.b32 	%f101, %r112;
	add.f32 	%f26, %f99, %f101;
	and.b32  	%r113, %r1, 31;
	setp.ne.s32 	%p25, %r113, 0;
	@%p25 bra 	$L__BB0_21;
	shr.u32 	%r114, %r1, 3;
	add.s32 	%r115, %r39, %r114;
	st.shared.f32 	[%r115], %f25;
	add.s32 	%r116, %r40, %r114;
	st.shared.f32 	[%r116], %f26;
$L__BB0_21:
	bar.sync 	0;
	setp.gt.u32 	%p26, %r1, 31;
	@%p26 bra 	$L__BB0_26;
	setp.ge.u32 	%p27, %r1, %r2;
	mov.f32 	%f174, 0f00000000;
	mov.f32 	%f175, %f174;
	@%p27 bra 	$L__BB0_24;
	shl.b32 	%r117, %r1, 2;
	add.s32 	%r118, %r39, %r117;
	ld.shared.f32 	%f174, [%r118];
	add.s32 	%r119, %r40, %r117;
	ld.shared.f32 	%f175, [%r119];
$L__BB0_24:
	mov.b32 	%r120, %f174;
	shfl.sync.down.b32	%r121|%p28, %r120, 16, 31, -1;
	mov.b32 	%f103, %r121;
	add.f32 	%f104, %f174, %f103;
	mov.b32 	%r122, %f175;
	shfl.sync.down.b32	%r123|%p29, %r122, 16, 31, -1;
	mov.b32 	%f105, %r123;
	add.f32 	%f106, %f175, %f105;
	mov.b32 	%r124, %f104;
	shfl.sync.down.b32	%r125|%p30, %r124, 8, 31, -1;
	mov.b32 	%f107, %r125;
	add.f32 	%f108, %f104, %f107;
	mov.b32 	%r126, %f106;
	shfl.sync.down.b32	%r127|%p31, %r126, 8, 31, -1;
	mov.b32 	%f109, %r127;
	add.f32 	%f110, %f106, %f109;
	mov.b32 	%r128, %f108;
	shfl.sync.down.b32	%r129|%p32, %r128, 4, 31, -1;
	mov.b32 	%f111, %r129;
	add.f32 	%f112, %f108, %f111;
	mov.b32 	%r130, %f110;
	shfl.sync.down.b32	%r131|%p33, %r130, 4, 31, -1;
	mov.b32 	%f113, %r131;
	add.f32 	%f114, %f110, %f113;
	mov.b32 	%r132, %f112;
	shfl.sync.down.b32	%r133|%p34, %r132, 2, 31, -1;
	mov.b32 	%f115, %r133;
	add.f32 	%f116, %f112, %f115;
	mov.b32 	%r134, %f114;
	shfl.sync.down.b32	%r135|%p35, %r134, 2, 31, -1;
	mov.b32 	%f117, %r135;
	add.f32 	%f118, %f114, %f117;
	mov.b32 	%r136, %f116;
	shfl.sync.down.b32	%r137|%p36, %r136, 1, 31, -1;
	mov.b32 	%f119, %r137;
	add.f32 	%f31, %f116, %f119;
	mov.b32 	%r138, %f118;
	shfl.sync.down.b32	%r139|%p37, %r138, 1, 31, -1;
	mov.b32 	%f120, %r139;
	add.f32 	%f32, %f118, %f120;
	setp.ne.s32 	%p38, %r1, 0;
	@%p38 bra 	$L__BB0_26;
	st.shared.f32 	[%r39], %f31;
	st.shared.f32 	[%r40], %f32;
$L__BB0_26:
	setp.ge.s32 	%p39, %r3, %r4;
	bar.sync 	0;
	ld.shared.f32 	%f121, [%r39];
	cvt.rn.f32.s32 	%f122, %r59;
	div.rn.f32 	%f33, %f121, %f122;
	ld.shared.f32 	%f123, [%r40];
	div.rn.f32 	%f124, %f123, %f122;
	mul.f32 	%f125, %f33, %f33;
	sub.f32 	%f126, %f124, %f125;
	add.f32 	%f127, %f35, %f126;
	rsqrt.approx.f32 	%f34, %f127;
	@%p39 bra 	$L__BB0_33;
	sub.s32 	%r140, %r4, %r3;
	and.b32  	%r41, %r140, 3;
	setp.eq.s32 	%p40, %r41, 0;
	mov.u32 	%r163, %r3;
	@%p40 bra 	$L__BB0_30;
	shl.b32 	%r141, %r3, 2;
	mov.u32 	%r142, s_data;
	add.s32 	%r161, %r142, %r141;
	neg.s32 	%r160, %r41;
	mov.u32 	%r163, %r3;
$L__BB0_29:
	.pragma "nounroll";
	ld.shared.f32 	%f128, [%r161];
	sub.f32 	%f129, %f128, %f33;
	mul.f32 	%f130, %f34, %f129;
	cvt.s64.s32 	%rd22, %r163;
	mul.wide.s32 	%rd23, %r163, 4;
	add.s64 	%rd24, %rd4, %rd23;
	ld.global.nc.f32 	%f131, [%rd24];
	add.s64 	%rd25, %rd3, %rd23;
	ld.global.nc.f32 	%f132, [%rd25];
	fma.rn.f32 	%f133, %f131, %f130, %f132;
	add.s64 	%rd26, %rd5, %rd22;
	shl.b64 	%rd27, %rd26, 2;
	add.s64 	%rd28, %rd2, %rd27;
	st.global.f32 	[%rd28], %f133;
	add.s32 	%r163, %r163, 1;
	add.s32 	%r161, %r161, 4;
	add.s32 	%r160, %r160, 1;
	setp.ne.s32 	%p41, %r160, 0;
	@%p41 bra 	$L__BB0_29;
$L__BB0_30:
	sub.s32 	%r143, %r3, %r4;
	setp.gt.u32 	%p42, %r143, -4;
	@%p42 bra 	$L__BB0_33;
	sub.s32 	%r165, %r163, %r4;
	shl.b32 	%r144, %r163, 2;
	mov.u32 	%r145, s_data;
	add.s32 	%r146, %r144, %r145;
	add.s32 	%r164, %r146, 8;
	add.s64 	%rd7, %rd4, 8;
	add.s64 	%rd8, %rd3, 8;
	add.s64 	%rd9, %rd2, 8;
$L__BB0_32:
	cvt.s64.s32 	%rd29, %r163;
	mul.wide.s32 	%rd30, %r163, 4;
	add.s64 	%rd31, %rd7, %rd30;
	add.s64 	%rd32, %rd8, %rd30;
	add.s64 	%rd33, %rd5, %rd29;
	shl.b64 	%rd34, %rd33, 2;
	add.s64 	%rd35, %rd9, %rd34;
	ld.shared.f32 	%f134, [%r164+-8];
	sub.f32 	%f135, %f134, %f33;
	mul.f32 	%f136, %f34, %f135;
	ld.global.nc.f32 	%f137, [%rd31+-8];
	ld.global.nc.f32 	%f138, [%rd32+-8];
	fma.rn.f32 	%f139, %f137, %f136, %f138;
	st.global.f32 	[%rd35+-8], %f139;
	ld.shared.f32 	%f140, [%r164+-4];
	sub.f32 	%f141, %f140, %f33;
	mul.f32 	%f142, %f34, %f141;
	ld.global.nc.f32 	%f143, [%rd31+-4];
	ld.global.nc.f32 	%f144, [%rd32+-4];
	fma.rn.f32 	%f145, %f143, %f142, %f144;
	st.global.f32 	[%rd35+-4], %f145;
	ld.shared.f32 	%f146, [%r164];
	sub.f32 	%f147, %f146, %f33;
	mul.f32 	%f148, %f34, %f147;
	ld.global.nc.f32 	%f149, [%rd31];
	ld.global.nc.f32 	%f150, [%rd32];
	fma.rn.f32 	%f151, %f149, %f148, %f150;
	st.global.f32 	[%rd35], %f151;
	ld.shared.f32 	%f152, [%r164+4];
	sub.f32 	%f153, %f152, %f33;
	mul.f32 	%f154, %f34, %f153;
	ld.global.nc.f32 	%f155, [%rd31+4];
	ld.global.nc.f32 	%f156, [%rd32+4];
	fma.rn.f32 	%f157, %f155, %f154, %f156;
	st.global.f32 	[%rd35+4], %f157;
	add.s32 	%r163, %r163, 4;
	add.s32 	%r165, %r165, 4;
	add.s32 	%r164, %r164, 16;
	setp.ne.s32 	%p43, %r165, 0;
	@%p43 bra 	$L__BB0_32;
$L__BB0_33:
	ret;

}


// ===== COMPILED SASS (sm_100) =====

	.target	sm_100

	.elftype	@"ET_EXEC"


//--------------------- .note.nv.tkinfo           --------------------------
	.section	.note.nv.tkinfo,"",@"SHT_NOTE"
	.sectionflags	@"SHF_NOTE_NV_TKINFO"
	.tkinfo
        /*0018*/ 	.word	0x00000002
        /*0030*/ 	.string	""
        /*0030*/ 	.string	"ptxas"
        /*0030*/ 	.string	"Cuda compilation tools, release 13.0, V13.0.88"
        /*0030*/ 	.string	"Build cuda_13.0.r13.0/compiler.36424714_0"
        /*0030*/ 	.string	"-arch sm_100 -m 64 "



//--------------------- .note.nv.cuinfo           --------------------------
	.section	.note.nv.cuinfo,"",@"SHT_NOTE"
	.sectionflags	@"SHF_NOTE_NV_CUINFO"
        /*0018*/ 	.short	0x0002
        /*001a*/ 	.short	0x0064
        /*001c*/ 	.short	0x0082
	.zero		2


//--------------------- .nv.info                  --------------------------
	.section	.nv.info,"",@"SHT_CUDA_INFO"
	.align	4


	//----- nvinfo : EIATTR_REGCOUNT
	.align		4
        /*0000*/ 	.byte	0x04, 0x2f
        /*0002*/ 	.short	(.L_1 - .L_0)
	.align		4
.L_0:
        /*0004*/ 	.word	index@(_Z15LayerNormKernelPKfPfS0_S0_if)
        /*0008*/ 	.word	0x00000020


	//----- nvinfo : EIATTR_FRAME_SIZE
	.align		4
.L_1:
        /*000c*/ 	.byte	0x04, 0x11
        /*000e*/ 	.short	(.L_3 - .L_2)
	.align		4
.L_2:
        /*0010*/ 	.word	index@($__internal_0_$__cuda_sm3x_div_rn_noftz_f32_slowpath)
        /*0014*/ 	.word	0x00000000


	//----- nvinfo : EIATTR_FRAME_SIZE
	.align		4
.L_3:
        /*0018*/ 	.byte	0x04, 0x11
        /*001a*/ 	.short	(.L_5 - .L_4)
	.align		4
.L_4:
        /*001c*/ 	.word	index@(_Z15LayerNormKernelPKfPfS0_S0_if)
        /*0020*/ 	.word	0x00000000


	//----- nvinfo : EIATTR_MIN_STACK_SIZE
	.align		4
.L_5:
        /*0024*/ 	.byte	0x04, 0x12
        /*0026*/ 	.short	(.L_7 - .L_6)
	.align		4
.L_6:
        /*0028*/ 	.word	index@(_Z15LayerNormKernelPKfPfS0_S0_if)
        /*002c*/ 	.word	0x00000000
.L_7:


//--------------------- .nv.compat                --------------------------
	.section	.nv.compat,"",@"SHT_CUDA_COMPAT_INFO"
	.align	4
        /*0000*/ 	.byte	0x02, 0x09, 0x00, 0x00, 0x02, 0x02, 0x01, 0x00, 0x02, 0x05, 0x05, 0x00, 0x03, 0x07, 0x01, 0x01
        /*0010*/ 	.byte	0x02, 0x03, 0x00, 0x00, 0x02, 0x06, 0x01, 0x00, 0x04, 0x0b, 0x08, 0x00, 0x01, 0x00, 0x00, 0x00
        /*0020*/ 	.byte	0x00, 0x00, 0x00, 0x00


//--------------------- .nv.info._Z15LayerNormKernelPKfPfS0_S0_if --------------------------
	.section	.nv.info._Z15LayerNormKernelPKfPfS0_S0_if,"",@"SHT_CUDA_INFO"
	.sectionflags	@""
	.align	4


	//----- nvinfo : EIATTR_CUDA_API_VERSION
	.align		4
        /*0000*/ 	.byte	0x04, 0x37
        /*0002*/ 	.short	(.L_9 - .L_8)
.L_8:
        /*0004*/ 	.word	0x00000082


	//----- nvinfo : EIATTR_KPARAM_INFO
	.align		4
.L_9:
        /*0008*/ 	.byte	0x04, 0x17
        /*000a*/ 	.short	(.L_11 - .L_10)
.L_10:
        /*000c*/ 	.word	0x00000000
        /*0010*/ 	.short	0x0005
        /*0012*/ 	.short	0x0024
        /*0014*/ 	.byte	0x00, 0xf0, 0x11, 0x00


	//----- nvinfo : EIATTR_KPARAM_INFO
	.align		4
.L_11:
        /*0018*/ 	.byte	0x04, 0x17
        /*001a*/ 	.short	(.L_13 - .L_12)
.L_12:
        /*001c*/ 	.word	0x00000000
        /*0020*/ 	.short	0x0004
        /*0022*/ 	.short	0x0020
        /*0024*/ 	.byte	0x00, 0xf0, 0x11, 0x00


	//----- nvinfo : EIATTR_KPARAM_INFO
	.align		4
.L_13:
        /*0028*/ 	.byte	0x04, 0x17
        /*002a*/ 	.short	(.L_15 - .L_14)
.L_14:
        /*002c*/ 	.word	0x00000000
        /*0030*/ 	.short	0x0003
        /*0032*/ 	.short	0x0018
        /*0034*/ 	.byte	0x00, 0xf5, 0x21, 0x00


	//----- nvinfo : EIATTR_KPARAM_INFO
	.align		4
.L_15:
        /*0038*/ 	.byte	0x04, 0x17
        /*003a*/ 	.short	(.L_17 - .L_16)
.L_16:
        /*003c*/ 	.word	0x00000000
        /*0040*/ 	.short	0x0002
        /*0042*/ 	.short	0x0010
        /*0044*/ 	.byte	0x00, 0xf5, 0x21, 0x00


	//----- nvinfo : EIATTR_KPARAM_INFO
	.align		4
.L_17:
        /*0048*/ 	.byte	0x04, 0x17
        /*004a*/ 	.short	(.L_19 - .L_18)
.L_18:
        /*004c*/ 	.word	0x00000000
        /*0050*/ 	.short	0x0001
        /*0052*/ 	.short	0x0008
        /*0054*/ 	.byte	0x00, 0xf5, 0x21, 0x00


	//----- nvinfo : EIATTR_KPARAM_INFO
	.align		4
.L_19:
        /*0058*/ 	.byte	0x04, 0x17
        /*005a*/ 	.short	(.L_21 - .L_20)
.L_20:
        /*005c*/ 	.word	0x00000000
        /*0060*/ 	.short	0x0000
        /*0062*/ 	.short	0x0000
        /*0064*/ 	.byte	0x00, 0xf5, 0x21, 0x00


	//----- nvinfo : EIATTR_SPARSE_MMA_MASK
	.align		4
.L_21:
        /*0068*/ 	.byte	0x03, 0x50
        /*006a*/ 	.short	0x0000


	//----- nvinfo : EIATTR_MAXREG_COUNT
	.align		4
        /*006c*/ 	.byte	0x03, 0x1b
        /*006e*/ 	.short	0x00ff


	//----- nvinfo : EIATTR_NUM_BARRIERS
	.align		4
        /*0070*/ 	.byte	0x02, 0x4c
        /*0072*/ 	.byte	0x01
	.zero		1


	//----- nvinfo : EIATTR_MERCURY_ISA_VERSION
	.align		4
        /*0074*/ 	.byte	0x03, 0x5f
        /*0076*/ 	.short	0x0101


	//----- nvinfo : EIATTR_COOP_GROUP_MASK_REGIDS
	.align		4
        /*0078*/ 	.byte	0x04, 0x29
        /*007a*/ 	.short	(.L_23 - .L_22)


	//   ....[0]....
.L_22:
        /*007c*/ 	.word	0xffffffff


	//   ....[1]....
        /*0080*/ 	.word	0xffffffff


	//   ....[2]....
        /*0084*/ 	.word	0xffffffff


	//   ....[3]....
        /*0088*/ 	.word	0xffffffff


	//   ....[4]....
        /*008c*/ 	.word	0xffffffff


	//   ....[5]....
        /*0090*/ 	.word	0xffffffff


	//   ....[6]....
        /*0094*/ 	.word	0xffffffff


	//   ....[7]....
        /*0098*/ 	.word	0xffffffff


	//   ....[8]....
        /*009c*/ 	.word	0xffffffff


	//   ....[9]....
        /*00a0*/ 	.word	0xffffffff


	//   ....[10]....
        /*00a4*/ 	.word	0xffffffff


	//   ....[11]....
        /*00a8*/ 	.word	0xffffffff


	//   ....[12]....
        /*00ac*/ 	.word	0xffffffff


	//   ....[13]....
        /*00b0*/ 	.word	0xffffffff


	//   ....[14]....
        /*00b4*/ 	.word	0xffffffff


	//   ....[15]....
        /*00b8*/ 	.word	0xffffffff


	//   ....[16]....
        /*00bc*/ 	.word	0xffffffff


	//   ....[17]....
        /*00c0*/ 	.word	0xffffffff


	//   ....[18]....
        /*00c4*/ 	.word	0xffffffff


	//   ....[19]....
        /*00c8*/ 	.word	0xffffffff


	//   ....[20]....
        /*00cc*/ 	.word	0x05000003


	//   ....[21]....
        /*00d0*/ 	.word	0x05000003


	//   ....[22]....
        /*00d4*/ 	.word	0x05000003


	//   ....[23]....
        /*00d8*/ 	.word	0x05000003


	//   ....[24]....
        /*00dc*/ 	.word	0x05000003


	//   ....[25]....
        /*00e0*/ 	.word	0x05000003


	//   ....[26]....
        /*00e4*/ 	.word	0x05000003


	//   ....[27]....
        /*00e8*/ 	.word	0x05000003


	//   ....[28]....
        /*00ec*/ 	.word	0x05000003


	//   ....[29]....
        /*00f0*/ 	.word	0x05000003


	//----- nvinfo : EIATTR_COOP_GROUP_INSTR_OFFSETS
	.align		4
.L_23:
        /*00f4*/ 	.byte	0x04, 0x28
        /*00f6*/ 	.short	(.L_25 - .L_24)


	//   ....[0]....
.L_24:
        /*00f8*/ 	.word	0x00001270


	//   ....[1]....
        /*00fc*/ 	.word	0x00001290


	//   ....[2]....
        /*0100*/ 	.word	0x000012d0


	//   ....[3]....
        /*0104*/ 	.word	0x000012e0


	//   ....[4]....
        /*0108*/ 	.word	0x00001310


	//   ....[5]....
        /*010c*/ 	.word	0x00001330


	//   ....[6]....
        /*0110*/ 	.word	0x00001380


	//   ....[7]....
        /*0114*/ 	.word	0x000013a0


	//   ....[8]....
        /*0118*/ 	.word	0x000013e0


	//   ....[9]....
        /*011c*/ 	.word	0x000013f0


	//   ....[10]....
        /*0120*/ 	.word	0x00001510


	//   ....[11]....
        /*0124*/ 	.word	0x00001520


	//   ....[12]....
        /*0128*/ 	.word	0x00001550


	//   ....[13]....
        /*012c*/ 	.word	0x00001560


	//   ....[14]....
        /*0130*/ 	.word	0x00001590


	//   ....[15]....
        /*0134*/ 	.word	0x000015a0


	//   ....[16]....
        /*0138*/ 	.word	0x000015d0


	//   ....[17]....
        /*013c*/ 	.word	0x000015e0


	//   ....[18]....
        /*0140*/ 	.word	0x00001610


	//   ....[19]....
        /*0144*/ 	.word	0x00001620


	//   ....[20]....
        /*0148*/ 	.word	0x00001ed0


	//   ....[21]....
        /*014c*/ 	.word	0x00001f20


	//   ....[22]....
        /*0150*/ 	.word	0x00001f90


	//   ....[23]....
        /*0154*/ 	.word	0x00001ff0


	//   ....[24]....
        /*0158*/ 	.word	0x00002060


	//   ....[25]....
        /*015c*/ 	.word	0x000020c0


	//   ....[26]....
        /*0160*/ 	.word	0x00002130


	//   ....[27]....
        /*0164*/ 	.word	0x00002190


	//   ....[28]....
        /*0168*/ 	.word	0x00002200


	//   ....[29]....
        /*016c*/ 	.word	0x00002260


	//----- nvinfo : EIATTR_VRC_CTA_INIT_COUNT
	.align		4
.L_25:
        /*0170*/ 	.byte	0x02, 0x4a
	.zero		1
	.zero		1


	//----- nvinfo : EIATTR_EXIT_INSTR_OFFSETS
	.align		4
        /*0174*/ 	.byte	0x04, 0x1c
        /*0176*/ 	.short	(.L_27 - .L_26)


	//   ....[0]....
.L_26:
        /*0178*/ 	.word	0x000018a0


	//   ....[1]....
        /*017c*/ 	.word	0x00001ad0


	//   ....[2]....
        /*0180*/ 	.word	0x00001e70


	//----- nvinfo : EIATTR_CRS_STACK_SIZE
	.align		4
.L_27:
        /*0184*/ 	.byte	0x04, 0x1e
        /*0186*/ 	.short	(.L_29 - .L_28)
.L_28:
        /*0188*/ 	.word	0x00000000


	//----- nvinfo : EIATTR_CBANK_PARAM_SIZE
	.align		4
.L_29:
        /*018c*/ 	.byte	0x03, 0x19
        /*018e*/ 	.short	0x0028


	//----- nvinfo : EIATTR_PARAM_CBANK
	.align		4
        /*0190*/ 	.byte	0x04, 0x0a
        /*0192*/ 	.short	(.L_31 - .L_30)
	.align		4
.L_30:
        /*0194*/ 	.word	index@(.nv.constant0._Z15LayerNormKernelPKfPfS0_S0_if)
        /*0198*/ 	.short	0x0380
        /*019a*/ 	.short	0x0028


	//----- nvinfo : EIATTR_SW_WAR
	.align		4
.L_31:
        /*019c*/ 	.byte	0x04, 0x36
        /*019e*/ 	.short	(.L_33 - .L_32)
.L_32:
        /*01a0*/ 	.word	0x00000008
.L_33:


//--------------------- .nv.callgraph             --------------------------
	.section	.nv.callgraph,"",@"SHT_CUDA_CALLGRAPH"
	.align	4
	.sectionentsize	8
	.align		4
        /*0000*/ 	.word	0x00000000
	.align		4
        /*0004*/ 	.word	0xffffffff
	.align		4
        /*0008*/ 	.word	0x00000000
	.align		4
        /*000c*/ 	.word	0xfffffffe
	.align		4
        /*0010*/ 	.word	0x00000000
	.align		4
        /*0014*/ 	.word	0xfffffffd
	.align		4
        /*0018*/ 	.word	0x00000000
	.align		4
        /*001c*/ 	.word	0xfffffffc


//--------------------- .text._Z15LayerNormKernelPKfPfS0_S0_if --------------------------
	.section	.text._Z15LayerNormKernelPKfPfS0_S0_if,"ax",@progbits
	.align	128
        .global         _Z15LayerNormKernelPKfPfS0_S0_if
        .type           _Z15LayerNormKernelPKfPfS0_S0_if,@function
        .size           _Z15LayerNormKernelPKfPfS0_S0_if,(.L_x_49 - _Z15LayerNormKernelPKfPfS0_S0_if)
        .other          _Z15LayerNormKernelPKfPfS0_S0_if,@"STO_CUDA_ENTRY STV_DEFAULT"
_Z15LayerNormKernelPKfPfS0_S0_if:
.text._Z15LayerNormKernelPKfPfS0_S0_if:
[----:B------:R-:W-:Y:S08]  /*0000*/  LDC R1, c[0x0][0x37c] ;  /* 0x0000df00ff017b82 */ /* 0x000ff00000000800 */
[----:B------:R-:W0:Y:S01]  /*0010*/  LDC R3, c[0x0][0x360] ;  /* 0x0000d800ff037b82 */ /* 0x000e220000000800 */
[----:B------:R-:W1:Y:S01]  /*0020*/  LDCU.64 UR14, c[0x0][0x358] ;  /* 0x00006b00ff0e77ac */ /* 0x000e620008000a00 */
[----:B------:R-:W-:Y:S01]  /*0030*/  BSSY.RECONVERGENT B0, `(.L_x_0) ;  /* 0x00000ba000007945 */ /* 0x000fe20003800200 */
[----:B------:R-:W2:Y:S05]  /*0040*/  LDCU.64 UR6, c[0x0][0x380] ;  /* 0x00007000ff0677ac */ /* 0x000eaa0008000a00 */
[----:B------:R-:W3:Y:S08]  /*0050*/  LDC R14, c[0x0][0x3a0] ;  /* 0x0000e800ff0e7b82 */ /* 0x000ef00000000800 */
[----:B------:R-:W4:Y:S01]  /*0060*/  S2UR UR4, SR_CTAID.X ;  /* 0x00000000000479c3 */ /* 0x000f220000002500 */
[----:B0-----:R-:W0:Y:S01]  /*0070*/  I2F.U32.RP R2, R3 ;  /* 0x0000000300027306 */ /* 0x001e220000209000 */
[----:B------:R-:W-:-:S07]  /*0080*/  ISETP.NE.U32.AND P2, PT, R3, RZ, PT ;  /* 0x000000ff0300720c */ /* 0x000fce0003f45070 */
[----:B0-----:R-:W0:Y:S02]  /*0090*/  MUFU.RCP R2, R2 ;  /* 0x0000000200027308 */ /* 0x001e240000001000 */
[----:B0-----:R-:W-:-:S06]  /*00a0*/  VIADD R4, R2, 0xffffffe ;  /* 0x0ffffffe02047836 */ /* 0x001fcc0000000000 */
[----:B------:R0:W5:Y:S02]  /*00b0*/  F2I.FTZ.U32.TRUNC.NTZ R5, R4 ;  /* 0x0000000400057305 */ /* 0x000164000021f000 */
[----:B0-----:R-:W-:Y:S02]  /*00c0*/  HFMA2 R4, -RZ, RZ, 0, 0 ;  /* 0x00000000ff047431 */ /* 0x001fe400000001ff */
[----:B-----5:R-:W-:-:S04]  /*00d0*/  IMAD.MOV R0, RZ, RZ, -R5 ;  /* 0x000000ffff007224 */ /* 0x020fc800078e0a05 */
[----:B------:R-:W-:Y:S01]  /*00e0*/  IMAD R7, R0, R3, RZ ;  /* 0x0000000300077224 */ /* 0x000fe200078e02ff */
[----:B---3--:R-:W-:-:S03]  /*00f0*/  IADD3 R0, PT, PT, R3, -0x1, R14 ;  /* 0xffffffff03007810 */ /* 0x008fc60007ffe00e */
[----:B------:R-:W-:-:S04]  /*0100*/  IMAD.HI.U32 R5, R5, R7, R4 ;  /* 0x0000000705057227 */ /* 0x000fc800078e0004 */
[----:B----4-:R-:W-:Y:S02]  /*0110*/  IMAD R4, R14, UR4, RZ ;  /* 0x000000040e047c24 */ /* 0x010fe4000f8e02ff */
[----:B------:R-:W-:-:S04]  /*0120*/  IMAD.HI.U32 R7, R5, R0, RZ ;  /* 0x0000000005077227 */ /* 0x000fc800078e00ff */
[----:B------:R-:W-:-:S04]  /*0130*/  IMAD.MOV R2, RZ, RZ, -R7 ;  /* 0x000000ffff027224 */ /* 0x000fc800078e0a07 */
[----:B------:R-:W-:Y:S02]  /*0140*/  IMAD R2, R3, R2, R0 ;  /* 0x0000000203027224 */ /* 0x000fe400078e0200 */
[----:B------:R-:W0:Y:S03]  /*0150*/  S2R R0, SR_TID.X ;  /* 0x0000000000007919 */ /* 0x000e260000002100 */
[----:B------:R-:W-:-:S13]  /*0160*/  ISETP.GE.U32.AND P0, PT, R2, R3, PT ;  /* 0x000000030200720c */ /* 0x000fda0003f06070 */
[----:B------:R-:W-:Y:S01]  /*0170*/  @P0 IMAD.IADD R2, R2, 0x1, -R3 ;  /* 0x0000000102020824 */ /* 0x000fe200078e0a03 */
[----:B------:R-:W-:-:S04]  /*0180*/  @P0 IADD3 R7, PT, PT, R7, 0x1, RZ ;  /* 0x0000000107070810 */ /* 0x000fc80007ffe0ff */
[----:B------:R-:W-:Y:S02]  /*0190*/  ISETP.GE.U32.AND P1, PT, R2, R3, PT ;  /* 0x000000030200720c */ /* 0x000fe40003f26070 */
[----:B------:R-:W-:-:S11]  /*01a0*/  SHF.R.S32.HI R2, RZ, 0x1f, R4 ;  /* 0x0000001fff027819 */ /* 0x000fd60000011404 */
[----:B------:R-:W-:Y:S01]  /*01b0*/  @P1 VIADD R7, R7, 0x1 ;  /* 0x0000000107071836 */ /* 0x000fe20000000000 */
[----:B------:R-:W-:-:S05]  /*01c0*/  @!P2 LOP3.LUT R7, RZ, R3, RZ, 0x33, !PT ;  /* 0x00000003ff07a212 */ /* 0x000fca00078e33ff */
[----:B0-----:R-:W-:-:S05]  /*01d0*/  IMAD R5, R7, R0, RZ ;  /* 0x0000000007057224 */ /* 0x001fca00078e02ff */
[----:B------:R-:W-:-:S04]  /*01e0*/  VIADDMNMX R12, R5, R7, R14, PT ;  /* 0x00000007050c7246 */ /* 0x000fc8000380010e */
[----:B------:R-:W-:-:S13]  /*01f0*/  ISETP.GE.AND P1, PT, R5, R12, PT ;  /* 0x0000000c0500720c */ /* 0x000fda0003f26270 */
[----:B-12---:R-:W-:Y:S05]  /*0200*/  @P1 BRA `(.L_x_1) ;  /* 0x0000000800701947 */ /* 0x006fea0003800000 */
[--C-:B------:R-:W-:Y:S01]  /*0210*/  IMAD.IADD R6, R12, 0x1, -R5.reuse ;  /* 0x000000010c067824 */ /* 0x100fe200078e0a05 */
[----:B------:R-:W-:Y:S01]  /*0220*/  IADD3 R7, PT, PT, R5, -R12, RZ ;  /* 0x8000000c05077210 */ /* 0x000fe20007ffe0ff */
[----:B------:R-:W-:Y:S01]  /*0230*/  BSSY.RECONVERGENT B1, `(.L_x_2) ;  /* 0x0000016000017945 */ /* 0x000fe20003800200 */
[----:B------:R-:W-:Y:S02]  /*0240*/  IMAD.MOV.U32 R15, RZ, RZ, R5 ;  /* 0x000000ffff0f7224 */ /* 0x000fe400078e0005 */
[----:B------:R-:W-:Y:S02]  /*0250*/  LOP3.LUT P2, R6, R6, 0x3, RZ, 0xc0, !PT ;  /* 0x0000000306067812 */ /* 0x000fe4000784c0ff */
[----:B------:R-:W-:-:S11]  /*0260*/  ISETP.GT.U32.AND P0, PT, R7, -0x4, PT ;  /* 0xfffffffc0700780c */ /* 0x000fd60003f04070 */
[----:B------:R-:W-:Y:S05]  /*0270*/  @!P2 BRA `(.L_x_3) ;  /* 0x000000000044a947 */ /* 0x000fea0003800000 */
[----:B------:R-:W0:Y:S01]  /*0280*/  S2UR UR5, SR_CgaCtaId ;  /* 0x00000000000579c3 */ /* 0x000e220000008800 */
[----:B------:R-:W-:Y:S01]  /*0290*/  UMOV UR4, 0x400 ;  /* 0x0000040000047882 */ /* 0x000fe20000000000 */
[----:B------:R-:W-:Y:S01]  /*02a0*/  IMAD.MOV R9, RZ, RZ, -R6 ;  /* 0x000000ffff097224 */ /* 0x000fe200078e0a06 */
[----:B------:R-:W-:Y:S01]  /*02b0*/  MOV R15, R5 ;  /* 0x00000005000f7202 */ /* 0x000fe20000000f00 */
[----:B0-----:R-:W-:-:S06]  /*02c0*/  ULEA UR4, UR5, UR4, 0x18 ;  /* 0x0000000405047291 */ /* 0x001fcc000f8ec0ff */
[----:B------:R-:W-:-:S07]  /*02d0*/  LEA R8, R5, UR4, 0x2 ;  /* 0x0000000405087c11 */ /* 0x000fce000f8e10ff */
.L_x_4:
[----:B------:R-:W-:-:S04]  /*02e0*/  IADD3 R7, P2, PT, R4, R15, RZ ;  /* 0x0000000f04077210 */ /* 0x000fc80007f5e0ff */
[----:B------:R-:W-:Y:S02]  /*02f0*/  LEA.HI.X.SX32 R10, R15, R2, 0x1, P2 ;  /* 0x000000020f0a7211 */ /* 0x000fe400010f0eff */
[----:B------:R-:W-:-:S04]  /*0300*/  LEA R6, P2, R7, UR6, 0x2 ;  /* 0x0000000607067c11 */ /* 0x000fc8000f8410ff */
[----:B------:R-:W-:-:S06]  /*0310*/  LEA.HI.X R7, R7, UR7, R10, 0x2, P2 ;  /* 0x0000000707077c11 */ /* 0x000fcc00090f140a */
[----:B------:R-:W2:Y:S01]  /*0320*/  LDG.E.CONSTANT R7, desc[UR14][R6.64] ;  /* 0x0000000e06077981 */ /* 0x000ea2000c1e9900 */
[----:B------:R-:W-:Y:S02]  /*0330*/  VIADD R9, R9, 0x1 ;  /* 0x0000000109097836 */ /* 0x000fe40000000000 */
[----:B------:R-:W-:-:S03]  /*0340*/  VIADD R15, R15, 0x1 ;  /* 0x000000010f0f7836 */ /* 0x000fc60000000000 */
[----:B------:R-:W-:Y:S01]  /*0350*/  ISETP.NE.AND P2, PT, R9, RZ, PT ;  /* 0x000000ff0900720c */ /* 0x000fe20003f45270 */
[----:B--2---:R0:W-:Y:S02]  /*0360*/  STS [R8], R7 ;  /* 0x0000000708007388 */ /* 0x0041e40000000800 */
[----:B0-----:R-:W-:-:S10]  /*0370*/  IADD3 R8, PT, PT, R8, 0x4, RZ ;  /* 0x0000000408087810 */ /* 0x001fd40007ffe0ff */
[----:B------:R-:W-:Y:S05]  /*0380*/  @P2 BRA `(.L_x_4) ;  /* 0xfffffffc00d42947 */ /* 0x000fea000383ffff */
.L_x_3:
[----:B------:R-:W-:Y:S05]  /*0390*/  BSYNC.RECONVERGENT B1 ;  /* 0x0000000000017941 */ /* 0x000fea0003800200 */
.L_x_2:
[----:B------:R-:W-:Y:S05]  /*03a0*/  @P0 BRA `(.L_x_1) ;  /* 0x0000000800080947 */ /* 0x000fea0003800000 */
[----:B------:R-:W0:Y:S01]  /*03b0*/  S2UR UR5, SR_CgaCtaId ;  /* 0x00000000000579c3 */ /* 0x000e220000008800 */
[----:B------:R-:W-:Y:S01]  /*03c0*/  IMAD.IADD R18, R15, 0x1, -R12 ;  /* 0x000000010f127824 */ /* 0x000fe200078e0a0c */
[----:B------:R-:W-:Y:S01]  /*03d0*/  UMOV UR4, 0x400 ;  /* 0x0000040000047882 */ /* 0x000fe20000000000 */
[----:B------:R-:W-:Y:S03]  /*03e0*/  BSSY.RELIABLE B1, `(.L_x_5) ;  /* 0x000006d000017945 */ /* 0x000fe60003800100 */
[----:B------:R-:W-:Y:S02]  /*03f0*/  ISETP.GE.AND P0, PT, R18, RZ, PT ;  /* 0x000000ff1200720c */ /* 0x000fe40003f06270 */
[----:B------:R-:W1:Y:S01]  /*0400*/  LDC.64 R16, c[0x0][0x380] ;  /* 0x0000e000ff107b82 */ /* 0x000e620000000a00 */
[----:B0-----:R-:W-:-:S06]  /*0410*/  ULEA UR4, UR5, UR4, 0x18 ;  /* 0x0000000405047291 */ /* 0x001fcc000f8ec0ff */
[----:B------:R-:W-:Y:S02]  /*0420*/  LEA R13, R15, UR4, 0x2 ;  /* 0x000000040f0d7c11 */ /* 0x000fe4000f8e10ff */
[----:B-1----:R-:W-:Y:S02]  /*0430*/  IADD3 R16, P2, PT, R16, 0x8, RZ ;  /* 0x0000000810107810 */ /* 0x002fe40007f5e0ff */
[----:B------:R-:W-:-:S03]  /*0440*/  IADD3 R13, PT, PT, R13, 0x8, RZ ;  /* 0x000000080d0d7810 */ /* 0x000fc60007ffe0ff */
[----:B------:R-:W-:Y:S01]  /*0450*/  IMAD.X R17, RZ, RZ, R17, P2 ;  /* 0x000000ffff117224 */ /* 0x000fe200010e0611 */
[----:B------:R-:W-:Y:S07]  /*0460*/  @P0 BRA `(.L_x_6) ;  /* 0x0000000400900947 */ /* 0x000fee0003800000 */
[----:B------:R-:W-:Y:S01]  /*0470*/  IMAD.MOV R6, RZ, RZ, -R18 ;  /* 0x000000ffff067224 */ /* 0x000fe200078e0a12 */
[----:B------:R-:W-:Y:S01]  /*0480*/  BSSY.RECONVERGENT B2, `(.L_x_7) ;  /* 0x000003d000027945 */ /* 0x000fe20003800200 */
[----:B------:R-:W-:-:S03]  /*0490*/  PLOP3.LUT P0, PT, PT, PT, PT, 0x80, 0x8 ;  /* 0x000000000008781c */ /* 0x000fc60003f0f070 */
[----:B------:R-:W-:-:S13]  /*04a0*/  ISETP.GT.AND P2, PT, R6, 0xc, PT ;  /* 0x0000000c0600780c */ /* 0x000fda0003f44270 */
[----:B------:R-:W-:Y:S05]  /*04b0*/  @!P2 BRA `(.L_x_8) ;  /* 0x0000000000e4a947 */ /* 0x000fea0003800000 */
[----:B------:R-:W-:-:S13]  /*04c0*/  PLOP3.LUT P0, PT, PT, PT, PT, 0x8, 0x80 ;  /* 0x000000000080781c */ /* 0x000fda0003f0e170 */
.L_x_9:
[----:B------:R-:W-:-:S05]  /*04d0*/  VIADD R7, R15, 0x4 ;  /* 0x000000040f077836 */ /* 0x000fca0000000000 */
[----:B------:R-:W-:-:S04]  /*04e0*/  IADD3 R8, P2, PT, R4, R7, RZ ;  /* 0x0000000704087210 */ /* 0x000fc80007f5e0ff */
[----:B------:R-:W-:Y:S02]  /*04f0*/  LEA.HI.X.SX32 R7, R7, R2, 0x1, P2 ;  /* 0x0000000207077211 */ /* 0x000fe400010f0eff */
[----:B------:R-:W-:-:S04]  /*0500*/  LEA R6, P2, R8, R16, 0x2 ;  /* 0x0000001008067211 */ /* 0x000fc800078410ff */
[----:B------:R-:W-:-:S05]  /*0510*/  LEA.HI.X R7, R8, R17, R7, 0x2, P2 ;  /* 0x0000001108077211 */ /* 0x000fca00010f1407 */
[----:B------:R-:W2:Y:S04]  /*0520*/  LDG.E.CONSTANT R26, desc[UR14][R6.64+-0x8] ;  /* 0xfffff80e061a7981 */ /* 0x000ea8000c1e9900 */
[----:B------:R-:W3:Y:S01]  /*0530*/  LDG.E.CONSTANT R20, desc[UR14][R6.64+-0x4] ;  /* 0xfffffc0e06147981 */ /* 0x000ee2000c1e9900 */
[C---:B------:R-:W-:Y:S01]  /*0540*/  VIADD R11, R15.reuse, 0xc ;  /* 0x0000000c0f0b7836 */ /* 0x040fe20000000000 */
[----:B------:R-:W-:Y:S02]  /*0550*/  IADD3 R9, PT, PT, R15, 0x8, RZ ;  /* 0x000000080f097810 */ /* 0x000fe40007ffe0ff */
[----:B------:R-:W4:Y:S02]  /*0560*/  LDG.E.CONSTANT R22, desc[UR14][R6.64] ;  /* 0x0000000e06167981 */ /* 0x000f24000c1e9900 */
[----:B------:R-:W-:-:S02]  /*0570*/  IADD3 R19, P2, PT, R4, R11, RZ ;  /* 0x0000000b04137210 */ /* 0x000fc40007f5e0ff */
[----:B------:R-:W-:Y:S02]  /*0580*/  IADD3 R21, P3, PT, R4, R9, RZ ;  /* 0x0000000904157210 */ /* 0x000fe40007f7e0ff */
[----:B------:R-:W-:Y:S02]  /*0590*/  LEA.HI.X.SX32 R24, R11, R2, 0x1, P2 ;  /* 0x000000020b187211 */ /* 0x000fe400010f0eff */
[----:B------:R-:W-:Y:S02]  /*05a0*/  LEA R10, P2, R19, R16, 0x2 ;  /* 0x00000010130a7211 */ /* 0x000fe400078410ff */
[----:B------:R-:W-:Y:S02]  /*05b0*/  LEA.HI.X.SX32 R28, R9, R2, 0x1, P3 ;  /* 0x00000002091c7211 */ /* 0x000fe400018f0eff */
[----:B------:R-:W-:Y:S02]  /*05c0*/  LEA.HI.X R11, R19, R17, R24, 0x2, P2 ;  /* 0x00000011130b7211 */ /* 0x000fe400010f1418 */
[----:B------:R0:W5:Y:S01]  /*05d0*/  LDG.E.CONSTANT R24, desc[UR14][R6.64+0x4] ;  /* 0x0000040e06187981 */ /* 0x000162000c1e9900 */
[----:B------:R-:W-:-:S03]  /*05e0*/  LEA R8, P3, R21, R16, 0x2 ;  /* 0x0000001015087211 */ /* 0x000fc600078610ff */
[----:B------:R-:W5:Y:S01]  /*05f0*/  LDG.E.CONSTANT R27, desc[UR14][R10.64+-0x8] ;  /* 0xfffff80e0a1b7981 */ /* 0x000f62000c1e9900 */
[----:B------:R-:W-:-:S03]  /*0600*/  LEA.HI.X R9, R21, R17, R28, 0x2, P3 ;  /* 0x0000001115097211 */ /* 0x000fc600018f141c */
[----:B------:R-:W5:Y:S01]  /*0610*/  LDG.E.CONSTANT R25, desc[UR14][R10.64+-0x4] ;  /* 0xfffffc0e0a197981 */ /* 0x000f62000c1e9900 */
[----:B0-----:R-:W-:-:S03]  /*0620*/  IADD3 R7, P2, PT, R4, R15, RZ ;  /* 0x0000000f04077210 */ /* 0x001fc60007f5e0ff */
[----:B------:R-:W5:Y:S04]  /*0630*/  LDG.E.CONSTANT R23, desc[UR14][R10.64] ;  /* 0x0000000e0a177981 */ /* 0x000f68000c1e9900 */
[----:B------:R-:W5:Y:S04]  /*0640*/  LDG.E.CONSTANT R28, desc[UR14][R8.64+-0x8] ;  /* 0xfffff80e081c7981 */ /* 0x000f68000c1e9900 */
[----:B------:R-:W5:Y:S04]  /*0650*/  LDG.E.CONSTANT R19, desc[UR14][R8.64+-0x4] ;  /* 0xfffffc0e08137981 */ /* 0x000f68000c1e9900 */
[----:B------:R-:W5:Y:S04]  /*0660*/  LDG.E.CONSTANT R21, desc[UR14][R8.64] ;  /* 0x0000000e08157981 */ /* 0x000f68000c1e9900 */
[----:B------:R-:W5:Y:S04]  /*0670*/  LDG.E.CONSTANT R29, desc[UR14][R8.64+0x4] ;  /* 0x0000040e081d7981 */ /* 0x000f68000c1e9900 */
[----:B------:R-:W5:Y:S04]  /*0680*/  LDG.E.CONSTANT R10, desc[UR14][R10.64+0x4] ;  /* 0x0000040e0a0a7981 */ /* 0x000f68000c1e9900 */
[----:B--2---:R0:W-:Y:S02]  /*0690*/  STS [R13+0x8], R26 ;  /* 0x0000081a0d007388 */ /* 0x0041e40000000800 */
[----:B0-----:R-:W-:-:S02]  /*06a0*/  LEA.HI.X.SX32 R26, R15, R2, 0x1, P2 ;  /* 0x000000020f1a7211 */ /* 0x001fc400010f0eff */
[----:B------:R-:W-:-:S04]  /*06b0*/  LEA R6, P2, R7, R16, 0x2 ;  /* 0x0000001007067211 */ /* 0x000fc800078410ff */
[----:B------:R-:W-:Y:S01]  /*06c0*/  LEA.HI.X R7, R7, R17, R26, 0x2, P2 ;  /* 0x0000001107077211 */ /* 0x000fe200010f141a */
[----:B---3--:R0:W-:Y:S04]  /*06d0*/  STS [R13+0xc], R20 ;  /* 0x00000c140d007388 */ /* 0x0081e80000000800 */
[----:B------:R-:W2:Y:S04]  /*06e0*/  LDG.E.CONSTANT R8, desc[UR14][R6.64+-0x8] ;  /* 0xfffff80e06087981 */ /* 0x000ea8000c1e9900 */
[----:B------:R-:W3:Y:S04]  /*06f0*/  LDG.E.CONSTANT R9, desc[UR14][R6.64+-0x4] ;  /* 0xfffffc0e06097981 */ /* 0x000ee8000c1e9900 */
[----:B------:R-:W3:Y:S04]  /*0700*/  LDG.E.CONSTANT R11, desc[UR14][R6.64] ;  /* 0x0000000e060b7981 */ /* 0x000ee8000c1e9900 */
[----:B0-----:R-:W3:Y:S01]  /*0710*/  LDG.E.CONSTANT R20, desc[UR14][R6.64+0x4] ;  /* 0x0000040e06147981 */ /* 0x001ee2000c1e9900 */
[----:B------:R-:W-:-:S05]  /*0720*/  VIADD R18, R18, 0x10 ;  /* 0x0000001012127836 */ /* 0x000fca0000000000 */
[----:B------:R-:W-:Y:S01]  /*0730*/  ISETP.GE.AND P2, PT, R18, -0xc, PT ;  /* 0xfffffff41200780c */ /* 0x000fe20003f46270 */
[----:B----4-:R-:W-:Y:S01]  /*0740*/  STS [R13+0x10], R22 ;  /* 0x000010160d007388 */ /* 0x010fe20000000800 */
[----:B------:R-:W-:-:S03]  /*0750*/  IADD3 R15, PT, PT, R15, 0x10, RZ ;  /* 0x000000100f0f7810 */ /* 0x000fc60007ffe0ff */
[----:B-----5:R-:W-:Y:S04]  /*0760*/  STS [R13+0x14], R24 ;  /* 0x000014180d007388 */ /* 0x020fe80000000800 */
[----:B------:R-:W-:Y:S04]  /*0770*/  STS [R13+0x18], R28 ;  /* 0x0000181c0d007388 */ /* 0x000fe80000000800 */
[----:B------:R-:W-:Y:S04]  /*0780*/  STS [R13+0x1c], R19 ;  /* 0x00001c130d007388 */ /* 0x000fe80000000800 */
[----:B------:R-:W-:Y:S04]  /*0790*/  STS [R13+0x20], R21 ;  /* 0x000020150d007388 */ /* 0x000fe80000000800 */
[----:B------:R-:W-:Y:S04]  /*07a0*/  STS [R13+0x24], R29 ;  /* 0x0000241d0d007388 */ /* 0x000fe80000000800 */
[----:B------:R-:W-:Y:S04]  /*07b0*/  STS [R13+0x28], R27 ;  /* 0x0000281b0d007388 */ /* 0x000fe80000000800 */
[----:B------:R-:W-:Y:S04]  /*07c0*/  STS [R13+0x2c], R25 ;  /* 0x00002c190d007388 */ /* 0x000fe80000000800 */
[----:B------:R-:W-:Y:S04]  /*07d0*/  STS [R13+0x30], R23 ;  /* 0x000030170d007388 */ /* 0x000fe80000000800 */
[----:B------:R-:W-:Y:S04]  /*07e0*/  STS [R13+0x34], R10 ;  /* 0x0000340a0d007388 */ /* 0x000fe80000000800 */
[----:B--2---:R-:W-:Y:S04]  /*07f0*/  STS [R13+-0x8], R8 ;  /* 0xfffff8080d007388 */ /* 0x004fe80000000800 */
[----:B---3--:R-:W-:Y:S04]  /*0800*/  STS [R13+-0x4], R9 ;  /* 0xfffffc090d007388 */ /* 0x008fe80000000800 */
[----:B------:R-:W-:Y:S04]  /*0810*/  STS [R13], R11 ;  /* 0x0000000b0d007388 */ /* 0x000fe80000000800 */
[----:B------:R0:W-:Y:S02]  /*0820*/  STS [R13+0x4], R20 ;  /* 0x000004140d007388 */ /* 0x0001e40000000800 */
[----:B0-----:R-:W-:Y:S01]  /*0830*/  VIADD R13, R13, 0x40 ;  /* 0x000000400d0d7836 */ /* 0x001fe20000000000 */
[----:B------:R-:W-:Y:S06]  /*0840*/  @!P2 BRA `(.L_x_9) ;  /* 0xfffffffc0020a947 */ /* 0x000fec000383ffff */
.L_x_8:
[----:B------:R-:W-:Y:S05]  /*0850*/  BSYNC.RECONVERGENT B2 ;  /* 0x0000000000027941 */ /* 0x000fea0003800200 */
.L_x_7:
[----:B------:R-:W-:Y:S01]  /*0860*/  IMAD.MOV R6, RZ, RZ, -R18 ;  /* 0x000000ffff067224 */ /* 0x000fe200078e0a12 */
[----:B------:R-:W-:Y:S04]  /*0870*/  BSSY.RECONVERGENT B2, `(.L_x_10) ;  /* 0x0000020000027945 */ /* 0x000fe80003800200 */
[----:B------:R-:W-:-:S13]  /*0880*/  ISETP.GT.AND P2, PT, R6, 0x4, PT ;  /* 0x000000040600780c */ /* 0x000fda0003f44270 */
[----:B------:R-:W-:Y:S05]  /*0890*/  @!P2 BRA `(.L_x_11) ;  /* 0x000000000074a947 */ /* 0x000fea0003800000 */
[----:B------:R-:W-:Y:S02]  /*08a0*/  IADD3 R6, P0, PT, R4, R15, RZ ;  /* 0x0000000f04067210 */ /* 0x000fe40007f1e0ff */
[C---:B------:R-:W-:Y:S02]  /*08b0*/  IADD3 R7, PT, PT, R15.reuse, 0x4, RZ ;  /* 0x000000040f077810 */ /* 0x040fe40007ffe0ff */
[----:B------:R-:W-:Y:S02]  /*08c0*/  LEA.HI.X.SX32 R9, R15, R2, 0x1, P0 ;  /* 0x000000020f097211 */ /* 0x000fe400000f0eff */
[----:B------:R-:W-:Y:S02]  /*08d0*/  LEA R8, P0, R6, R16, 0x2 ;  /* 0x0000001006087211 */ /* 0x000fe400078010ff */
[----:B------:R-:W-:Y:S02]  /*08e0*/  IADD3 R10, P2, PT, R4, R7, RZ ;  /* 0x00000007040a7210 */ /* 0x000fe40007f5e0ff */
[----:B------:R-:W-:-:S02]  /*08f0*/  LEA.HI.X R9, R6, R17, R9, 0x2, P0 ;  /* 0x0000001106097211 */ /* 0x000fc400000f1409 */
[----:B------:R-:W-:Y:S02]  /*0900*/  LEA.HI.X.SX32 R7, R7, R2, 0x1, P2 ;  /* 0x0000000207077211 */ /* 0x000fe400010f0eff */
[C---:B------:R-:W-:Y:S01]  /*0910*/  LEA R6, P0, R10.reuse, R16, 0x2 ;  /* 0x000000100a067211 */ /* 0x040fe200078010ff */
[----:B------:R-:W2:Y:S03]  /*0920*/  LDG.E.CONSTANT R20, desc[UR14][R8.64+-0x4] ;  /* 0xfffffc0e08147981 */ /* 0x000ea6000c1e9900 */
[----:B------:R-:W-:Y:S01]  /*0930*/  LEA.HI.X R7, R10, R17, R7, 0x2, P0 ;  /* 0x000000110a077211 */ /* 0x000fe200000f1407 */
[----:B------:R-:W3:Y:S04]  /*0940*/  LDG.E.CONSTANT R22, desc[UR14][R8.64] ;  /* 0x0000000e08167981 */ /* 0x000ee8000c1e9900 */
[----:B------:R-:W4:Y:S04]  /*0950*/  LDG.E.CONSTANT R10, desc[UR14][R8.64+-0x8] ;  /* 0xfffff80e080a7981 */ /* 0x000f28000c1e9900 */
[----:B------:R-:W5:Y:S04]  /*0960*/  LDG.E.CONSTANT R24, desc[UR14][R8.64+0x4] ;  /* 0x0000040e08187981 */ /* 0x000f68000c1e9900 */
[----:B------:R-:W5:Y:S04]  /*0970*/  LDG.E.CONSTANT R26, desc[UR14][R6.64+-0x8] ;  /* 0xfffff80e061a7981 */ /* 0x000f68000c1e9900 */
[----:B------:R-:W5:Y:S04]  /*0980*/  LDG.E.CONSTANT R28, desc[UR14][R6.64+-0x4] ;  /* 0xfffffc0e061c7981 */ /* 0x000f68000c1e9900 */
[----:B------:R-:W5:Y:S04]  /*0990*/  LDG.E.CONSTANT R11, desc[UR14][R6.64] ;  /* 0x0000000e060b7981 */ /* 0x000f68000c1e9900 */
[----:B------:R-:W5:Y:S01]  /*09a0*/  LDG.E.CONSTANT R19, desc[UR14][R6.64+0x4] ;  /* 0x0000040e06137981 */ /* 0x000f62000c1e9900 */
[----:B------:R-:W-:Y:S01]  /*09b0*/  PLOP3.LUT P0, PT, PT, PT, PT, 0x8, 0x80 ;  /* 0x000000000080781c */ /* 0x000fe20003f0e170 */
[----:B------:R-:W-:-:S02]  /*09c0*/  VIADD R18, R18, 0x8 ;  /* 0x0000000812127836 */ /* 0x000fc40000000000 */
[----:B------:R-:W-:Y:S01]  /*09d0*/  VIADD R15, R15, 0x8 ;  /* 0x000000080f0f7836 */ /* 0x000fe20000000000 */
[----:B--2---:R-:W-:Y:S04]  /*09e0*/  STS [R13+-0x4], R20 ;  /* 0xfffffc140d007388 */ /* 0x004fe80000000800 */
[----:B---3--:R-:W-:Y:S04]  /*09f0*/  STS [R13], R22 ;  /* 0x000000160d007388 */ /* 0x008fe80000000800 */
[----:B----4-:R-:W-:Y:S04]  /*0a00*/  STS [R13+-0x8], R10 ;  /* 0xfffff80a0d007388 */ /* 0x010fe80000000800 */
[----:B-----5:R-:W-:Y:S04]  /*0a10*/  STS [R13+0x4], R24 ;  /* 0x000004180d007388 */ /* 0x020fe80000000800 */
[----:B------:R-:W-:Y:S04]  /*0a20*/  STS [R13+0x8], R26 ;  /* 0x0000081a0d007388 */ /* 0x000fe80000000800 */
[----:B------:R-:W-:Y:S04]  /*0a30*/  STS [R13+0xc], R28 ;  /* 0x00000c1c0d007388 */ /* 0x000fe80000000800 */
[----:B------:R-:W-:Y:S04]  /*0a40*/  STS [R13+0x10], R11 ;  /* 0x0000100b0d007388 */ /* 0x000fe80000000800 */
[----:B------:R0:W-:Y:S02]  /*0a50*/  STS [R13+0x14], R19 ;  /* 0x000014130d007388 */ /* 0x0001e40000000800 */
[----:B0-----:R-:W-:-:S07]  /*0a60*/  IADD3 R13, PT, PT, R13, 0x20, RZ ;  /* 0x000000200d0d7810 */ /* 0x001fce0007ffe0ff */
.L_x_11:
[----:B------:R-:W-:Y:S05]  /*0a70*/  BSYNC.RECONVERGENT B2 ;  /* 0x0000000000027941 */ /* 0x000fea0003800200 */
.L_x_10:
[----:B------:R-:W-:-:S13]  /*0a80*/  ISETP.NE.OR P0, PT, R18, RZ, P0 ;  /* 0x000000ff1200720c */ /* 0x000fda0000705670 */
[----:B------:R-:W-:Y:S05]  /*0a90*/  @!P0 BREAK.RELIABLE B1 ;  /* 0x0000000000018942 */ /* 0x000fea0003800100 */
[----:B------:R-:W-:Y:S05]  /*0aa0*/  @!P0 BRA `(.L_x_1) ;  /* 0x0000000000488947 */ /* 0x000fea0003800000 */
.L_x_6:
[----:B------:R-:W-:Y:S05]  /*0ab0*/  BSYNC.RELIABLE B1 ;  /* 0x0000000000017941 */ /* 0x000fea0003800100 */
.L_x_5:
[----:B------:R-:W-:-:S04]  /*0ac0*/  IADD3 R7, P0, PT, R4, R15, RZ ;  /* 0x0000000f04077210 */ /* 0x000fc80007f1e0ff */
[----:B------:R-:W-:Y:S02]  /*0ad0*/  LEA.HI.X.SX32 R8, R15, R2, 0x1, P0 ;  /* 0x000000020f087211 */ /* 0x000fe400000f0eff */
[----:B------:R-:W-:-:S04]  /*0ae0*/  LEA R6, P0, R7, R16, 0x2 ;  /* 0x0000001007067211 */ /* 0x000fc800078010ff */
[----:B------:R-:W-:-:S05]  /*0af0*/  LEA.HI.X R7, R7, R17, R8, 0x2, P0 ;  /* 0x0000001107077211 */ /* 0x000fca00000f1408 */
[----:B------:R-:W2:Y:S04]  /*0b00*/  LDG.E.CONSTANT R8, desc[UR14][R6.64+-0x8] ;  /* 0xfffff80e06087981 */ /* 0x000ea8000c1e9900 */
[----:B------:R-:W3:Y:S04]  /*0b10*/  LDG.E.CONSTANT R10, desc[UR14][R6.64+-0x4] ;  /* 0xfffffc0e060a7981 */ /* 0x000ee8000c1e9900 */
[----:B------:R-:W4:Y:S04]  /*0b20*/  LDG.E.CONSTANT R20, desc[UR14][R6.64] ;  /* 0x0000000e06147981 */ /* 0x000f28000c1e9900 */
[----:B------:R-:W5:Y:S01]  /*0b30*/  LDG.E.CONSTANT R22, desc[UR14][R6.64+0x4] ;  /* 0x0000040e06167981 */ /* 0x000f62000c1e9900 */
[----:B------:R-:W-:-:S02]  /*0b40*/  VIADD R18, R18, 0x4 ;  /* 0x0000000412127836 */ /* 0x000fc40000000000 */
[----:B------:R-:W-:-:S03]  /*0b50*/  VIADD R15, R15, 0x4 ;  /* 0x000000040f0f7836 */ /* 0x000fc60000000000 */
[----:B------:R-:W-:Y:S01]  /*0b60*/  ISETP.NE.AND P0, PT, R18, RZ, PT ;  /* 0x000000ff1200720c */ /* 0x000fe20003f05270 */
[----:B--2---:R-:W-:Y:S04]  /*0b70*/  STS [R13+-0x8], R8 ;  /* 0xfffff8080d007388 */ /* 0x004fe80000000800 */
[----:B---3--:R-:W-:Y:S04]  /*0b80*/  STS [R13+-0x4], R10 ;  /* 0xfffffc0a0d007388 */ /* 0x008fe80000000800 */
[----:B----4-:R-:W-:Y:S04]  /*0b90*/  STS [R13], R20 ;  /* 0x000000140d007388 */ /* 0x010fe80000000800 */
[----:B-----5:R0:W-:Y:S02]  /*0ba0*/  STS [R13+0x4], R22 ;  /* 0x000004160d007388 */ /* 0x0201e40000000800 */
[----:B0-----:R-:W-:Y:S01]  /*0bb0*/  IADD3 R13, PT, PT, R13, 0x10, RZ ;  /* 0x000000100d0d7810 */ /* 0x001fe20007ffe0ff */
[----:B------:R-:W-:Y:S06]  /*0bc0*/  @P0 BRA `(.L_x_5) ;  /* 0xfffffffc00bc0947 */ /* 0x000fec000383ffff */
.L_x_1:
[----:B------:R-:W-:Y:S05]  /*0bd0*/  BSYNC.RECONVERGENT B0 ;  /* 0x0000000000007941 */ /* 0x000fea0003800200 */
.L_x_0:
[----:B------:R-:W-:Y:S05]  /*0be0*/  WARPSYNC.ALL ;  /* 0x0000000000007948 */ /* 0x000fea0003800000 */
[----:B------:R-:W-:Y:S01]  /*0bf0*/  VIADD R3, R3, 0x1f ;  /* 0x0000001f03037836 */ /* 0x000fe20000000000 */
[----:B------:R-:W-:Y:S01]  /*0c00*/  BAR.SYNC.DEFER_BLOCKING 0x0 ;  /* 0x0000000000007b1d */ /* 0x000fe20000010000 */
[----:B------:R-:W-:-:S03]  /*0c10*/  CS2R R16, SRZ ;  /* 0x0000000000107805 */ /* 0x000fc6000001ff00 */
[----:B------:R-:W-:Y:S02]  /*0c20*/  SHF.R.U32.HI R3, RZ, 0x5, R3 ;  /* 0x00000005ff037819 */ /* 0x000fe40000011603 */
[----:B------:R-:W-:Y:S04]  /*0c30*/  BSSY.RECONVERGENT B0, `(.L_x_12) ;  /* 0x0000063000007945 */ /* 0x000fe80003800200 */
[----:B------:R-:W-:Y:S05]  /*0c40*/  @P1 BRA `(.L_x_13) ;  /* 0x0000000400841947 */ /* 0x000fea0003800000 */
[----:B------:R-:W-:Y:S01]  /*0c50*/  IADD3 R6, PT, PT, R5, -R12, RZ ;  /* 0x8000000c05067210 */ /* 0x000fe20007ffe0ff */
[--C-:B------:R-:W-:Y:S01]  /*0c60*/  IMAD.IADD R7, R12, 0x1, -R5.reuse ;  /* 0x000000010c077824 */ /* 0x100fe200078e0a05 */
[----:B------:R-:W-:Y:S01]  /*0c70*/  BSSY.RECONVERGENT B1, `(.L_x_14) ;  /* 0x000002d000017945 */ /* 0x000fe20003800200 */
[----:B------:R-:W-:Y:S02]  /*0c80*/  CS2R R16, SRZ ;  /* 0x0000000000107805 */ /* 0x000fe4000001ff00 */
[----:B------:R-:W-:Y:S01]  /*0c90*/  ISETP.GT.U32.AND P0, PT, R6, -0x8, PT ;  /* 0xfffffff80600780c */ /* 0x000fe20003f04070 */
[----:B------:R-:W-:Y:S01]  /*0ca0*/  IMAD.MOV.U32 R6, RZ, RZ, R5 ;  /* 0x000000ffff067224 */ /* 0x000fe200078e0005 */
[----:B------:R-:W-:-:S04]  /*0cb0*/  LOP3.LUT R19, R7, 0x7, RZ, 0xc0, !PT ;  /* 0x0000000707137812 */ /* 0x000fc800078ec0ff */
[----:B------:R-:W-:-:S07]  /*0cc0*/  ISETP.NE.AND P2, PT, R19, RZ, PT ;  /* 0x000000ff1300720c */ /* 0x000fce0003f45270 */
[----:B------:R-:W-:Y:S06]  /*0cd0*/  @P0 BRA `(.L_x_15) ;  /* 0x0000000000980947 */ /* 0x000fec0003800000 */
[----:B------:R-:W0:Y:S01]  /*0ce0*/  S2UR UR5, SR_CgaCtaId ;  /* 0x00000000000579c3 */ /* 0x000e220000008800 */
[----:B------:R-:W-:Y:S01]  /*0cf0*/  UMOV UR4, 0x400 ;  /* 0x0000040000047882 */ /* 0x000fe20000000000 */
[----:B------:R-:W-:Y:S01]  /*0d00*/  LOP3.LUT R8, R7, 0xfffffff8, RZ, 0xc0, !PT ;  /* 0xfffffff807087812 */ /* 0x000fe200078ec0ff */
[----:B------:R-:W-:Y:S01]  /*0d10*/  IMAD.MOV.U32 R17, RZ, RZ, RZ ;  /* 0x000000ffff117224 */ /* 0x000fe200078e00ff */
[----:B------:R-:W-:-:S03]  /*0d20*/  MOV R6, R5 ;  /* 0x0000000500067202 */ /* 0x000fc60000000f00 */
[----:B------:R-:W-:Y:S01]  /*0d30*/  IMAD.MOV R8, RZ, RZ, -R8 ;  /* 0x000000ffff087224 */ /* 0x000fe200078e0a08 */
[----:B0-----:R-:W-:-:S06]  /*0d40*/  ULEA UR4, UR5, UR4, 0x18 ;  /* 0x0000000405047291 */ /* 0x001fcc000f8ec0ff */
[----:B------:R-:W-:-:S05]  /*0d50*/  LEA R9, R5, UR4, 0x2 ;  /* 0x0000000405097c11 */ /* 0x000fca000f8e10ff */
[----:B------:R-:W-:-:S07]  /*0d60*/  VIADD R9, R9, 0x10 ;  /* 0x0000001009097836 */ /* 0x000fce0000000000 */
.L_x_16:
[----:B------:R-:W0:Y:S01]  /*0d70*/  LDS R18, [R9+-0x10] ;  /* 0xfffff00009127984 */ /* 0x000e220000000800 */
[----:B------:R-:W-:Y:S01]  /*0d80*/  IADD3 R8, PT, PT, R8, 0x8, RZ ;  /* 0x0000000808087810 */ /* 0x000fe20007ffe0ff */
[----:B------:R-:W-:Y:S02]  /*0d90*/  VIADD R6, R6, 0x8 ;  /* 0x0000000806067836 */ /* 0x000fe40000000000 */
[----:B------:R-:W1:Y:S01]  /*0da0*/  LDS R20, [R9+-0xc] ;  /* 0xfffff40009147984 */ /* 0x000e620000000800 */
[----:B------:R-:W-:-:S03]  /*0db0*/  ISETP.NE.AND P0, PT, R8, RZ, PT ;  /* 0x000000ff0800720c */ /* 0x000fc60003f05270 */
[----:B------:R-:W2:Y:S04]  /*0dc0*/  LDS R22, [R9+-0x8] ;  /* 0xfffff80009167984 */ /* 0x000ea80000000800 */
[----:B------:R-:W3:Y:S04]  /*0dd0*/  LDS R24, [R9+-0x4] ;  /* 0xfffffc0009187984 */ /* 0x000ee80000000800 */
[----:B------:R-:W4:Y:S04]  /*0de0*/  LDS R15, [R9] ;  /* 0x00000000090f7984 */ /* 0x000f280000000800 */
[----:B------:R-:W5:Y:S04]  /*0df0*/  LDS R13, [R9+0x4] ;  /* 0x00000400090d7984 */ /* 0x000f680000000800 */
[----:B------:R-:W5:Y:S04]  /*0e00*/  LDS R11, [R9+0x8] ;  /* 0x00000800090b7984 */ /* 0x000f680000000800 */
[----:B------:R0:W5:Y:S02]  /*0e10*/  LDS R10, [R9+0xc] ;  /* 0x00000c00090a7984 */ /* 0x0001640000000800 */
[----:B0-----:R-:W-:-:S02]  /*0e20*/  VIADD R9, R9, 0x20 ;  /* 0x0000002009097836 */ /* 0x001fc40000000000 */
[C---:B------:R-:W-:Y:S01]  /*0e30*/  FADD R16, R18.reuse, R16 ;  /* 0x0000001012107221 */ /* 0x040fe20000000000 */
[----:B------:R-:W-:-:S03]  /*0e40*/  FFMA R17, R18, R18, R17 ;  /* 0x0000001212117223 */ /* 0x000fc60000000011 */
[----:B-1----:R-:W-:Y:S01]  /*0e50*/  FADD R16, R16, R20 ;  /* 0x0000001410107221 */ /* 0x002fe20000000000 */
[----:B------:R-:W-:-:S03]  /*0e60*/  FFMA R17, R20, R20, R17 ;  /* 0x0000001414117223 */ /* 0x000fc60000000011 */
[----:B--2---:R-:W-:Y:S01]  /*0e70*/  FADD R16, R16, R22 ;  /* 0x0000001610107221 */ /* 0x004fe20000000000 */
[----:B------:R-:W-:-:S03]  /*0e80*/  FFMA R17, R22, R22, R17 ;  /* 0x0000001616117223 */ /* 0x000fc60000000011 */
[----:B---3--:R-:W-:Y:S01]  /*0e90*/  FADD R16, R16, R24 ;  /* 0x0000001810107221 */ /* 0x008fe20000000000 */
[----:B------:R-:W-:-:S03]  /*0ea0*/  FFMA R24, R24, R24, R17 ;  /* 0x0000001818187223 */ /* 0x000fc60000000011 */
[----:B----4-:R-:W-:Y:S01]  /*0eb0*/  FADD R16, R16, R15 ;  /* 0x0000000f10107221 */ /* 0x010fe20000000000 */
[----:B------:R-:W-:-:S03]  /*0ec0*/  FFMA R24, R15, R15, R24 ;  /* 0x0000000f0f187223 */ /* 0x000fc60000000018 */
[----:B-----5:R-:W-:Y:S01]  /*0ed0*/  FADD R16, R16, R13 ;  /* 0x0000000d10107221 */ /* 0x020fe20000000000 */
[----:B------:R-:W-:-:S03]  /*0ee0*/  FFMA R24, R13, R13, R24 ;  /* 0x0000000d0d187223 */ /* 0x000fc60000000018 */
[----:B------:R-:W-:Y:S01]  /*0ef0*/  FADD R13, R16, R11 ;  /* 0x0000000b100d7221 */ /* 0x000fe20000000000 */
[----:B------:R-:W-:-:S03]  /*0f00*/  FFMA R11, R11, R11, R24 ;  /* 0x0000000b0b0b7223 */ /* 0x000fc60000000018 */
[----:B------:R-:W-:Y:S01]  /*0f10*/  FADD R16, R13, R10 ;  /* 0x0000000a0d107221 */ /* 0x000fe20000000000 */
[----:B------:R-:W-:Y:S01]  /*0f20*/  FFMA R17, R10, R10, R11 ;  /* 0x0000000a0a117223 */ /* 0x000fe2000000000b */
[----:B------:R-:W-:Y:S06]  /*0f30*/  @P0 BRA `(.L_x_16) ;  /* 0xfffffffc008c0947 */ /* 0x000fec000383ffff */
.L_x_15:
[----:B------:R-:W-:Y:S05]  /*0f40*/  BSYNC.RECONVERGENT B1 ;  /* 0x0000000000017941 */ /* 0x000fea0003800200 */
.L_x_14:
[----:B------:R-:W-:Y:S05]  /*0f50*/  @!P2 BRA `(.L_x_13) ;  /* 0x0000000000c0a947 */ /* 0x000fea0003800000 */
[----:B------:R-:W-:Y:S01]  /*0f60*/  ISETP.GE.U32.AND P0, PT, R19, 0x4, PT ;  /* 0x000000041300780c */ /* 0x000fe20003f06070 */
[----:B------:R-:W-:Y:S01]  /*0f70*/  BSSY.RECONVERGENT B1, `(.L_x_17) ;  /* 0x0000015000017945 */ /* 0x000fe20003800200 */
[----:B------:R-:W-:-:S04]  /*0f80*/  LOP3.LUT R15, R7, 0x3, RZ, 0xc0, !PT ;  /* 0x00000003070f7812 */ /* 0x000fc800078ec0ff */
[----:B------:R-:W-:-:S07]  /*0f90*/  ISETP.NE.AND P2, PT, R15, RZ, PT ;  /* 0x000000ff0f00720c */ /* 0x000fce0003f45270 */
[----:B------:R-:W-:Y:S06]  /*0fa0*/  @!P0 BRA `(.L_x_18) ;  /* 0x0000000000448947 */ /* 0x000fec0003800000 */
[----:B------:R-:W0:Y:S01]  /*0fb0*/  S2UR UR5, SR_CgaCtaId ;  /* 0x00000000000579c3 */ /* 0x000e220000008800 */
[----:B------:R-:W-:Y:S02]  /*0fc0*/  UMOV UR4, 0x400 ;  /* 0x0000040000047882 */ /* 0x000fe40000000000 */
[----:B0-----:R-:W-:-:S06]  /*0fd0*/  ULEA UR4, UR5, UR4, 0x18 ;  /* 0x0000000405047291 */ /* 0x001fcc000f8ec0ff */
[C---:B------:R-:W-:Y:S02]  /*0fe0*/  LEA R8, R6.reuse, UR4, 0x2 ;  /* 0x0000000406087c11 */ /* 0x040fe4000f8e10ff */
[----:B------:R-:W-:-:S03]  /*0ff0*/  IADD3 R6, PT, PT, R6, 0x4, RZ ;  /* 0x0000000406067810 */ /* 0x000fc60007ffe0ff */
[----:B------:R-:W0:Y:S04]  /*1000*/  LDS R10, [R8] ;  /* 0x00000000080a7984 */ /* 0x000e280000000800 */
[----:B------:R-:W1:Y:S04]  /*1010*/  LDS R9, [R8+0x4] ;  /* 0x0000040008097984 */ /* 0x000e680000000800 */
[----:B------:R-:W2:Y:S04]  /*1020*/  LDS R11, [R8+0x8] ;  /* 0x00000800080b7984 */ /* 0x000ea80000000800 */
[----:B------:R-:W3:Y:S01]  /*1030*/  LDS R13, [R8+0xc] ;  /* 0x00000c00080d7984 */ /* 0x000ee20000000800 */
[----:B0-----:R-:W-:Y:S01]  /*1040*/  FADD R16, R16, R10 ;  /* 0x0000000a10107221 */ /* 0x001fe20000000000 */
[----:B------:R-:W-:-:S03]  /*1050*/  FFMA R10, R10, R10, R17 ;  /* 0x0000000a0a0a7223 */ /* 0x000fc60000000011 */
[----:B-1----:R-:W-:Y:S01]  /*1060*/  FADD R16, R16, R9 ;  /* 0x0000000910107221 */ /* 0x002fe20000000000 */
[----:B------:R-:W-:-:S03]  /*1070*/  FFMA R10, R9, R9, R10 ;  /* 0x00000009090a7223 */ /* 0x000fc6000000000a */
[----:B--2---:R-:W-:Y:S01]  /*1080*/  FADD R16, R16, R11 ;  /* 0x0000000b10107221 */ /* 0x004fe20000000000 */
[----:B------:R-:W-:-:S03]  /*1090*/  FFMA R10, R11, R11, R10 ;  /* 0x0000000b0b0a7223 */ /* 0x000fc6000000000a */
[----:B---3--:R-:W-:Y:S01]  /*10a0*/  FADD R16, R16, R13 ;  /* 0x0000000d10107221 */ /* 0x008fe20000000000 */
[----:B------:R-:W-:-:S07]  /*10b0*/  FFMA R17, R13, R13, R10 ;  /* 0x0000000d0d117223 */ /* 0x000fce000000000a */
.L_x_18:
[----:B------:R-:W-:Y:S05]  /*10c0*/  BSYNC.RECONVERGENT B1 ;  /* 0x0000000000017941 */ /* 0x000fea0003800200 */
.L_x_17:
[----:B------:R-:W-:Y:S05]  /*10d0*/  @!P2 BRA `(.L_x_13) ;  /* 0x000000000060a947 */ /* 0x000fea0003800000 */
[----:B------:R-:W-:Y:S01]  /*10e0*/  LOP3.LUT R7, R7, 0x1, RZ, 0xc0, !PT ;  /* 0x0000000107077812 */ /* 0x000fe200078ec0ff */
[----:B------:R-:W-:Y:S01]  /*10f0*/  BSSY.RECONVERGENT B1, `(.L_x_19) ;  /* 0x0000012000017945 */ /* 0x000fe20003800200 */
[----:B------:R-:W-:Y:S02]  /*1100*/  ISETP.NE.AND P0, PT, R15, 0x1, PT ;  /* 0x000000010f00780c */ /* 0x000fe40003f05270 */
[----:B------:R-:W-:-:S13]  /*1110*/  ISETP.NE.U32.AND P2, PT, R7, 0x1, PT ;  /* 0x000000010700780c */ /* 0x000fda0003f45070 */
[----:B------:R-:W0:Y:S01]  /*1120*/  @!P2 S2R R8, SR_CgaCtaId ;  /* 0x000000000008a919 */ /* 0x000e220000008800 */
[----:B------:R-:W-:-:S04]  /*1130*/  @!P2 MOV R7, 0x400 ;  /* 0x000004000007a802 */ /* 0x000fc80000000f00 */
[----:B0-----:R-:W-:Y:S01]  /*1140*/  @!P2 LEA R9, R8, R7, 0x18 ;  /* 0x000000070809a211 */ /* 0x001fe200078ec0ff */
[----:B------:R-:W-:Y:S06]  /*1150*/  @!P0 BRA `(.L_x_20) ;  /* 0x00000000002c8947 */ /* 0x000fec0003800000 */
[----:B------:R-:W0:Y:S01]  /*1160*/  S2UR UR5, SR_CgaCtaId ;  /* 0x00000000000579c3 */ /* 0x000e220000008800 */
[----:B------:R-:W-:Y:S02]  /*1170*/  UMOV UR4, 0x400 ;  /* 0x0000040000047882 */ /* 0x000fe40000000000 */
[----:B0-----:R-:W-:-:S06]  /*1180*/  ULEA UR4, UR5, UR4, 0x18 ;  /* 0x0000000405047291 */ /* 0x001fcc000f8ec0ff */
[C---:B------:R-:W-:Y:S01]  /*1190*/  LEA R7, R6.reuse, UR4, 0x2 ;  /* 0x0000000406077c11 */ /* 0x040fe2000f8e10ff */
[----:B------:R-:W-:-:S04]  /*11a0*/  VIADD R6, R6, 0x2 ;  /* 0x0000000206067836 */ /* 0x000fc80000000000 */
[----:B------:R-:W0:Y:S04]  /*11b0*/  LDS R8, [R7] ;  /* 0x0000000007087984 */ /* 0x000e280000000800 */
[----:B------:R-:W1:Y:S01]  /*11c0*/  LDS R10, [R7+0x4] ;  /* 0x00000400070a7984 */ /* 0x000e620000000800 */
[----:B0-----:R-:W-:Y:S01]  /*11d0*/  FADD R16, R16, R8 ;  /* 0x0000000810107221 */ /* 0x001fe20000000000 */
[----:B------:R-:W-:-:S03]  /*11e0*/  FFMA R17, R8, R8, R17 ;  /* 0x0000000808117223 */ /* 0x000fc60000000011 */
[----:B-1----:R-:W-:Y:S01]  /*11f0*/  FADD R16, R16, R10 ;  /* 0x0000000a10107221 */ /* 0x002fe20000000000 */
[----:B------:R-:W-:-:S07]  /*1200*/  FFMA R17, R10, R10, R17 ;  /* 0x0000000a0a117223 */ /* 0x000fce0000000011 */
.L_x_20:
[----:B------:R-:W-:Y:S05]  /*1210*/  BSYNC.RECONVERGENT B1 ;  /* 0x0000000000017941 */ /* 0x000fea0003800200 */
.L_x_19:
[----:B------:R-:W-:-:S06]  /*1220*/  @!P2 IMAD R6, R6, 0x4, R9 ;  /* 0x000000040606a824 */ /* 0x000fcc00078e0209 */
[----:B------:R-:W0:Y:S02]  /*1230*/  @!P2 LDS R6, [R6] ;  /* 0x000000000606a984 */ /* 0x000e240000000800 */
[----:B0-----:R-:W-:Y:S01]  /*1240*/  @!P2 FADD R16, R16, R6 ;  /* 0x000000061010a221 */ /* 0x001fe20000000000 */
[----:B------:R-:W-:-:S07]  /*1250*/  @!P2 FFMA R17, R6, R6, R17 ;  /* 0x000000060611a223 */ /* 0x000fce0000000011 */
.L_x_13:
[----:B------:R-:W-:Y:S05]  /*1260*/  BSYNC.RECONVERGENT B0 ;  /* 0x0000000000007941 */ /* 0x000fea0003800200 */
.L_x_12:
[----:B------:R-:W0:Y:S01]  /*1270*/  SHFL.DOWN PT, R6, R17, 0x10, 0x1f ;  /* 0x0a001f0011067f89 */ /* 0x000e2200000e0000 */
[----:B------:R-:W-:-:S03]  /*1280*/  LOP3.LUT P0, RZ, R0, 0x1f, RZ, 0xc0, !PT ;  /* 0x0000001f00ff7812 */ /* 0x000fc6000780c0ff */
[----:B------:R-:W1:Y:S01]  /*1290*/  SHFL.DOWN PT, R7, R16, 0x10, 0x1f ;  /* 0x0a001f0010077f89 */ /* 0x000e6200000e0000 */
[----:B------:R-:W2:Y:S01]  /*12a0*/  S2R R18, SR_CgaCtaId ;  /* 0x0000000000127919 */ /* 0x000ea20000008800 */
[----:B0-----:R-:W-:Y:S01]  /*12b0*/  FADD R6, R6, R17 ;  /* 0x0000001106067221 */ /* 0x001fe20000000000 */
[----:B-1----:R-:W-:-:S04]  /*12c0*/  FADD R7, R7, R16 ;  /* 0x0000001007077221 */ /* 0x002fc80000000000 */
[----:B------:R-:W0:Y:S04]  /*12d0*/  SHFL.DOWN PT, R9, R6, 0x8, 0x1f ;  /* 0x09001f0006097f89 */ /* 0x000e2800000e0000 */
[----:B------:R-:W1:Y:S01]  /*12e0*/  SHFL.DOWN PT, R8, R7, 0x8, 0x1f ;  /* 0x09001f0007087f89 */ /* 0x000e6200000e0000 */
[----:B0-----:R-:W-:Y:S01]  /*12f0*/  FADD R9, R6, R9 ;  /* 0x0000000906097221 */ /* 0x001fe20000000000 */
[----:B-1----:R-:W-:-:S04]  /*1300*/  FADD R8, R7, R8 ;  /* 0x0000000807087221 */ /* 0x002fc80000000000 */
[----:B------:R-:W0:Y:S01]  /*1310*/  SHFL.DOWN PT, R10, R9, 0x4, 0x1f ;  /* 0x08801f00090a7f89 */ /* 0x000e2200000e0000 */
[----:B------:R-:W-:-:S03]  /*1320*/  MOV R7, 0x400 ;  /* 0x0000040000077802 */ /* 0x000fc60000000f00 */
[----:B------:R-:W1:Y:S01]  /*1330*/  SHFL.DOWN PT, R11, R8, 0x4, 0x1f ;  /* 0x08801f00080b7f89 */ /* 0x000e6200000e0000 */
[----:B--2---:R-:W-:Y:S01]  /*1340*/  LEA R7, R18, R7, 0x18 ;  /* 0x0000000712077211 */ /* 0x004fe200078ec0ff */
[----:B0-----:R-:W-:-:S03]  /*1350*/  FADD R10, R9, R10 ;  /* 0x0000000a090a7221 */ /* 0x001fc60000000000 */
[----:B------:R-:W-:Y:S01]  /*1360*/  LEA R9, R14, R7, 0x2 ;  /* 0x000000070e097211 */ /* 0x000fe200078e10ff */
[----:B-1----:R-:W-:Y:S01]  /*1370*/  FADD R11, R8, R11 ;  /* 0x0000000b080b7221 */ /* 0x002fe20000000000 */
[----:B------:R-:W0:Y:S03]  /*1380*/  SHFL.DOWN PT, R13, R10, 0x2, 0x1f ;  /* 0x08401f000a0d7f89 */ /* 0x000e2600000e0000 */
[----:B------:R-:W-:Y:S01]  /*1390*/  IMAD R7, R3, 0x4, R9 ;  /* 0x0000000403077824 */ /* 0x000fe200078e0209 */
[----:B------:R-:W1:Y:S04]  /*13a0*/  SHFL.DOWN PT, R16, R11, 0x2, 0x1f ;  /* 0x08401f000b107f89 */ /* 0x000e6800000e0000 */
[----:B------:R-:W-:Y:S01]  /*13b0*/  @!P0 LEA.HI R8, R0, R7, RZ, 0x1d ;  /* 0x0000000700088211 */ /* 0x000fe200078fe8ff */
[----:B0-----:R-:W-:Y:S01]  /*13c0*/  FADD R13, R10, R13 ;  /* 0x0000000d0a0d7221 */ /* 0x001fe20000000000 */
[----:B-1----:R-:W-:-:S04]  /*13d0*/  FADD R16, R11, R16 ;  /* 0x000000100b107221 */ /* 0x002fc80000000000 */
[----:B------:R-:W0:Y:S04]  /*13e0*/  SHFL.DOWN PT, R6, R13, 0x1, 0x1f ;  /* 0x08201f000d067f89 */ /* 0x000e2800000e0000 */
[----:B------:R-:W1:Y:S01]  /*13f0*/  SHFL.DOWN PT, R15, R16, 0x1, 0x1f ;  /* 0x08201f00100f7f89 */ /* 0x000e6200000e0000 */
[----:B0-----:R-:W-:Y:S01]  /*1400*/  FADD R11, R13, R6 ;  /* 0x000000060d0b7221 */ /* 0x001fe20000000000 */
[----:B------:R-:W-:Y:S01]  /*1410*/  @!P0 LEA.HI R6, R0, R9, RZ, 0x1d ;  /* 0x0000000900068211 */ /* 0x000fe200078fe8ff */
[----:B-1----:R-:W-:-:S05]  /*1420*/  FADD R15, R16, R15 ;  /* 0x0000000f100f7221 */ /* 0x002fca0000000000 */
[----:B------:R0:W-:Y:S04]  /*1430*/  @!P0 STS [R6], R15 ;  /* 0x0000000f06008388 */ /* 0x0001e80000000800 */
[----:B------:R0:W-:Y:S01]  /*1440*/  @!P0 STS [R8], R11 ;  /* 0x0000000b08008388 */ /* 0x0001e20000000800 */
[----:B------:R-:W-:Y:S01]  /*1450*/  BAR.SYNC.DEFER_BLOCKING 0x0 ;  /* 0x0000000000007b1d */ /* 0x000fe20000010000 */
[----:B------:R-:W-:-:S13]  /*1460*/  ISETP.GT.U32.AND P0, PT, R0, 0x1f, PT ;  /* 0x0000001f0000780c */ /* 0x000fda0003f04070 */
[----:B0-----:R-:W-:Y:S05]  /*1470*/  @P0 BRA `(.L_x_21) ;  /* 0x0000000000800947 */ /* 0x001fea0003800000 */
[----:B------:R-:W-:Y:S01]  /*1480*/  ISETP.GE.U32.AND P0, PT, R0, R3, PT ;  /* 0x000000030000720c */ /* 0x000fe20003f06070 */
[----:B------:R-:W-:Y:S02]  /*1490*/  HFMA2 R13, -RZ, RZ, 0, 0 ;  /* 0x00000000ff0d7431 */ /* 0x000fe400000001ff */
[----:B------:R-:W-:Y:S01]  /*14a0*/  IMAD.MOV.U32 R10, RZ, RZ, RZ ;  /* 0x000000ffff0a7224 */ /* 0x000fe200078e00ff */
[----:B------:R-:W-:-:S09]  /*14b0*/  UMOV UR4, 0xffffffff ;  /* 0xffffffff00047882 */ /* 0x000fd20000000000 */
[C---:B------:R-:W-:Y:S02]  /*14c0*/  @!P0 IMAD R3, R0.reuse, 0x4, R9 ;  /* 0x0000000400038824 */ /* 0x040fe400078e0209 */
[----:B------:R-:W-:-:S03]  /*14d0*/  @!P0 IMAD R6, R0, 0x4, R7 ;  /* 0x0000000400068824 */ /* 0x000fc600078e0207 */
[----:B------:R0:W1:Y:S04]  /*14e0*/  @!P0 LDS R10, [R3] ;  /* 0x00000000030a8984 */ /* 0x0000680000000800 */
[----:B------:R0:W2:Y:S01]  /*14f0*/  @!P0 LDS R13, [R6] ;  /* 0x00000000060d8984 */ /* 0x0000a20000000800 */
[----:B------:R-:W-:Y:S05]  /*1500*/  BRA.DIV UR4, `(.L_x_22) ;  /* 0x0000000a045c7947 */ /* 0x000fea000b800000 */
[----:B-1----:R-:W1:Y:S04]  /*1510*/  SHFL.DOWN PT, R15, R10, 0x10, 0x1f ;  /* 0x0a001f000a0f7f89 */ /* 0x002e6800000e0000 */
[----:B--2---:R-:W2:Y:S01]  /*1520*/  SHFL.DOWN PT, R16, R13, 0x10, 0x1f ;  /* 0x0a001f000d107f89 */ /* 0x004ea200000e0000 */
[----:B-1----:R-:W-:Y:S01]  /*1530*/  FADD R15, R15, R10 ;  /* 0x0000000a0f0f7221 */ /* 0x002fe20000000000 */
[----:B--2---:R-:W-:-:S04]  /*1540*/  FADD R16, R16, R13 ;  /* 0x0000000d10107221 */ /* 0x004fc80000000000 */
[----:B------:R-:W1:Y:S04]  /*1550*/  SHFL.DOWN PT, R18, R15, 0x8, 0x1f ;  /* 0x09001f000f127f89 */ /* 0x000e6800000e0000 */
[----:B------:R-:W2:Y:S01]  /*1560*/  SHFL.DOWN PT, R17, R16, 0x8, 0x1f ;  /* 0x09001f0010117f89 */ /* 0x000ea200000e0000 */
        /* <DEDUP_REMOVED lines=11> */
[----:B------:R2:W3:Y:S02]  /*1620*/  SHFL.DOWN PT, R16, R13, 0x1, 0x1f ;  /* 0x08201f000d107f89 */ /* 0x0004e400000e0000 */
[----:B-12---:R-:W-:-:S07]  /*1630*/  FADD R18, R10, R15 ;  /* 0x0000000f0a127221 */ /* 0x006fce0000000000 */
.L_x_39:
[----:B------:R-:W-:Y:S01]  /*1640*/  ISETP.NE.AND P0, PT, R0, RZ, PT ;  /* 0x000000ff0000720c */ /* 0x000fe20003f05270 */
[----:B---3--:R-:W-:-:S12]  /*1650*/  FADD R16, R13, R16 ;  /* 0x000000100d107221 */ /* 0x008fd80000000000 */
[----:B------:R1:W-:Y:S04]  /*1660*/  @!P0 STS [R9], R18 ;  /* 0x0000001209008388 */ /* 0x0003e80000000800 */
[----:B------:R1:W-:Y:S02]  /*1670*/  @!P0 STS [R7], R16 ;  /* 0x0000001007008388 */ /* 0x0003e40000000800 */
.L_x_21:
[----:B------:R-:W-:Y:S05]  /*1680*/  WARPSYNC.ALL ;  /* 0x0000000000007948 */ /* 0x000fea0003800000 */
[----:B------:R-:W-:Y:S01]  /*1690*/  BAR.SYNC.DEFER_BLOCKING 0x0 ;  /* 0x0000000000007b1d */ /* 0x000fe20000010000 */
[----:B0-----:R-:W-:-:S05]  /*16a0*/  I2FP.F32.S32 R3, R14 ;  /* 0x0000000e00037245 */ /* 0x001fca0000201400 */
[----:B------:R-:W0:Y:S02]  /*16b0*/  MUFU.RCP R6, R3 ;  /* 0x0000000300067308 */ /* 0x000e240000001000 */
[----:B0-----:R-:W-:Y:S01]  /*16c0*/  FFMA R11, -R3, R6, 1 ;  /* 0x3f800000030b7423 */ /* 0x001fe20000000106 */
[----:B------:R-:W0:Y:S03]  /*16d0*/  LDS R0, [R9] ;  /* 0x0000000009007984 */ /* 0x000e260000000800 */
[----:B------:R-:W-:Y:S02]  /*16e0*/  FFMA R11, R6, R11, R6 ;  /* 0x0000000b060b7223 */ /* 0x000fe40000000006 */
[----:B0-----:R-:W0:Y:S02]  /*16f0*/  FCHK P0, R0, R3 ;  /* 0x0000000300007302 */ /* 0x001e240000000000 */
[----:B------:R-:W-:-:S04]  /*1700*/  FFMA R6, R0, R11, RZ ;  /* 0x0000000b00067223 */ /* 0x000fc800000000ff */
[----:B------:R-:W-:-:S04]  /*1710*/  FFMA R8, -R3, R6, R0 ;  /* 0x0000000603087223 */ /* 0x000fc80000000100 */
[----:B------:R-:W-:Y:S01]  /*1720*/  FFMA R6, R11, R8, R6 ;  /* 0x000000080b067223 */ /* 0x000fe20000000006 */
[----:B0-----:R-:W-:Y:S06]  /*1730*/  @!P0 BRA `(.L_x_23) ;  /* 0x00000000000c8947 */ /* 0x001fec0003800000 */
[----:B------:R-:W-:-:S07]  /*1740*/  MOV R8, 0x1760 ;  /* 0x0000176000087802 */ /* 0x000fce0000000f00 */
[----:B-1----:R-:W-:Y:S05]  /*1750*/  CALL.REL.NOINC `($__internal_0_$__cuda_sm3x_div_rn_noftz_f32_slowpath) ;  /* 0x0000000800d47944 */ /* 0x002fea0003c00000 */
[----:B------:R-:W-:-:S07]  /*1760*/  MOV R6, R0 ;  /* 0x0000000000067202 */ /* 0x000fce0000000f00 */
.L_x_23:
[----:B------:R-:W0:Y:S01]  /*1770*/  LDS R8, [R7] ;  /* 0x0000000007087984 */ /* 0x000e220000000800 */
[----:B------:R-:W1:Y:S02]  /*1780*/  MUFU.RCP R0, R3 ;  /* 0x0000000300007308 */ /* 0x000e640000001000 */
[----:B-1----:R-:W-:-:S04]  /*1790*/  FFMA R9, -R3, R0, 1 ;  /* 0x3f80000003097423 */ /* 0x002fc80000000100 */
[----:B------:R-:W-:Y:S02]  /*17a0*/  FFMA R0, R0, R9, R0 ;  /* 0x0000000900007223 */ /* 0x000fe40000000000 */
[----:B0-----:R-:W0:Y:S02]  /*17b0*/  FCHK P0, R8, R3 ;  /* 0x0000000308007302 */ /* 0x001e240000000000 */
[----:B------:R-:W-:-:S04]  /*17c0*/  FFMA R9, R0, R8, RZ ;  /* 0x0000000800097223 */ /* 0x000fc800000000ff */
[----:B------:R-:W-:-:S04]  /*17d0*/  FFMA R10, -R3, R9, R8 ;  /* 0x00000009030a7223 */ /* 0x000fc80000000108 */
[----:B------:R-:W-:Y:S01]  /*17e0*/  FFMA R9, R0, R10, R9 ;  /* 0x0000000a00097223 */ /* 0x000fe20000000009 */
[----:B0-----:R-:W-:Y:S06]  /*17f0*/  @!P0 BRA `(.L_x_24) ;  /* 0x0000000000108947 */ /* 0x001fec0003800000 */
[----:B------:R-:W-:Y:S01]  /*1800*/  IMAD.MOV.U32 R0, RZ, RZ, R8 ;  /* 0x000000ffff007224 */ /* 0x000fe200078e0008 */
[----:B------:R-:W-:-:S07]  /*1810*/  MOV R8, 0x1830 ;  /* 0x0000183000087802 */ /* 0x000fce0000000f00 */
[----:B------:R-:W-:Y:S05]  /*1820*/  CALL.REL.NOINC `($__internal_0_$__cuda_sm3x_div_rn_noftz_f32_slowpath) ;  /* 0x0000000800a07944 */ /* 0x000fea0003c00000 */
[----:B------:R-:W-:-:S07]  /*1830*/  IMAD.MOV.U32 R9, RZ, RZ, R0 ;  /* 0x000000ffff097224 */ /* 0x000fce00078e0000 */
.L_x_24:
[----:B------:R-:W0:Y:S01]  /*1840*/  LDCU UR4, c[0x0][0x3a4] ;  /* 0x00007480ff0477ac */ /* 0x000e220008000800 */
[----:B------:R-:W-:-:S04]  /*1850*/  FFMA R9, -R6, R6, R9 ;  /* 0x0000000606097223 */ /* 0x000fc80000000109 */
[----:B0-----:R-:W-:-:S05]  /*1860*/  FADD R0, R9, UR4 ;  /* 0x0000000409007e21 */ /* 0x001fca0008000000 */
[----:B------:R-:W-:-:S13]  /*1870*/  FSETP.GEU.AND P2, PT, |R0|, 1.175494350822287508e-38, PT ;  /* 0x008000000000780b */ /* 0x000fda0003f4e200 */
[----:B------:R-:W-:-:S06]  /*1880*/  @!P2 FMUL R0, R0, 16777216 ;  /* 0x4b8000000000a820 */ /* 0x000fcc0000400000 */
[----:B------:R-:W0:Y:S01]  /*1890*/  MUFU.RSQ R0, R0 ;  /* 0x0000000000007308 */ /* 0x000e220000001400 */
[----:B------:R-:W-:Y:S05]  /*18a0*/  @P1 EXIT ;  /* 0x000000000000194d */ /* 0x000fea0003800000 */
[C---:B------:R-:W-:Y:S01]  /*18b0*/  IADD3 R3, PT, PT, -R5.reuse, R12, RZ ;  /* 0x0000000c05037210 */ /* 0x040fe20007ffe1ff */
[----:B------:R-:W-:Y:S01]  /*18c0*/  IMAD.IADD R7, R5, 0x1, -R12 ;  /* 0x0000000105077824 */ /* 0x000fe200078e0a0c */
[----:B------:R-:W1:Y:S01]  /*18d0*/  LDCU.64 UR6, c[0x0][0x388] ;  /* 0x00007100ff0677ac */ /* 0x000e620008000a00 */
[----:B------:R-:W-:Y:S01]  /*18e0*/  BSSY.RECONVERGENT B0, `(.L_x_25) ;  /* 0x000001e000007945 */ /* 0x000fe20003800200 */
[----:B------:R-:W-:Y:S01]  /*18f0*/  LOP3.LUT P1, R3, R3, 0x3, RZ, 0xc0, !PT ;  /* 0x0000000303037812 */ /* 0x000fe2000782c0ff */
[----:B0-----:R-:W-:Y:S01]  /*1900*/  @!P2 FMUL R0, R0, 4096 ;  /* 0x458000000000a820 */ /* 0x001fe20000400000 */
[----:B------:R-:W-:-:S11]  /*1910*/  ISETP.GT.U32.AND P0, PT, R7, -0x4, PT ;  /* 0xfffffffc0700780c */ /* 0x000fd60003f04070 */
[----:B------:R-:W-:Y:S05]  /*1920*/  @!P1 BRA `(.L_x_26) ;  /* 0x0000000000649947 */ /* 0x000fea0003800000 */
[----:B------:R-:W0:Y:S01]  /*1930*/  S2UR UR5, SR_CgaCtaId ;  /* 0x00000000000579c3 */ /* 0x000e220000008800 */
[----:B------:R-:W-:Y:S01]  /*1940*/  UMOV UR4, 0x400 ;  /* 0x0000040000047882 */ /* 0x000fe20000000000 */
[----:B------:R-:W-:-:S06]  /*1950*/  IMAD.MOV R7, RZ, RZ, -R3 ;  /* 0x000000ffff077224 */ /* 0x000fcc00078e0a03 */
[----:B------:R-:W2:Y:S08]  /*1960*/  LDC.64 R8, c[0x0][0x390] ;  /* 0x0000e400ff087b82 */ /* 0x000eb00000000a00 */
[----:B------:R-:W3:Y:S01]  /*1970*/  LDC.64 R10, c[0x0][0x398] ;  /* 0x0000e600ff0a7b82 */ /* 0x000ee20000000a00 */
[----:B0-----:R-:W-:-:S06]  /*1980*/  ULEA UR4, UR5, UR4, 0x18 ;  /* 0x0000000405047291 */ /* 0x001fcc000f8ec0ff */
[----:B------:R-:W-:-:S07]  /*1990*/  LEA R3, R5, UR4, 0x2 ;  /* 0x0000000405037c11 */ /* 0x000fce000f8e10ff */
.L_x_27:
[C---:B--2---:R-:W-:Y:S01]  /*19a0*/  IMAD.WIDE R16, R5.reuse, 0x4, R8 ;  /* 0x0000000405107825 */ /* 0x044fe200078e0208 */
[----:B0-----:R0:W2:Y:S03]  /*19b0*/  LDS R13, [R3] ;  /* 0x00000000030d7984 */ /* 0x0010a60000000800 */
[----:B---3--:R-:W-:Y:S02]  /*19c0*/  IMAD.WIDE R18, R5, 0x4, R10 ;  /* 0x0000000405127825 */ /* 0x008fe400078e020a */
[----:B------:R-:W3:Y:S04]  /*19d0*/  LDG.E.CONSTANT R16, desc[UR14][R16.64] ;  /* 0x0000000e10107981 */ /* 0x000ee8000c1e9900 */
[----:B------:R-:W3:Y:S01]  /*19e0*/  LDG.E.CONSTANT R18, desc[UR14][R18.64] ;  /* 0x0000000e12127981 */ /* 0x000ee2000c1e9900 */
[----:B------:R-:W-:Y:S01]  /*19f0*/  IADD3 R15, P1, PT, R4, R5, RZ ;  /* 0x00000005040f7210 */ /* 0x000fe20007f3e0ff */
[----:B0-----:R-:W-:Y:S01]  /*1a00*/  VIADD R3, R3, 0x4 ;  /* 0x0000000403037836 */ /* 0x001fe20000000000 */
[----:B------:R-:W-:-:S02]  /*1a10*/  IADD3 R7, PT, PT, R7, 0x1, RZ ;  /* 0x0000000107077810 */ /* 0x000fc40007ffe0ff */
[C---:B------:R-:W-:Y:S01]  /*1a20*/  LEA.HI.X.SX32 R20, R5.reuse, R2, 0x1, P1 ;  /* 0x0000000205147211 */ /* 0x040fe200008f0eff */
[----:B------:R-:W-:Y:S01]  /*1a30*/  VIADD R5, R5, 0x1 ;  /* 0x0000000105057836 */ /* 0x000fe20000000000 */
[----:B-1----:R-:W-:-:S04]  /*1a40*/  LEA R14, P1, R15, UR6, 0x2 ;  /* 0x000000060f0e7c11 */ /* 0x002fc8000f8210ff */
[----:B------:R-:W-:Y:S02]  /*1a50*/  LEA.HI.X R15, R15, UR7, R20, 0x2, P1 ;  /* 0x000000070f0f7c11 */ /* 0x000fe400088f1414 */
[----:B------:R-:W-:Y:S01]  /*1a60*/  ISETP.NE.AND P1, PT, R7, RZ, PT ;  /* 0x000000ff0700720c */ /* 0x000fe20003f25270 */
[----:B--2---:R-:W-:-:S04]  /*1a70*/  FADD R13, R13, -R6 ;  /* 0x800000060d0d7221 */ /* 0x004fc80000000000 */
[----:B------:R-:W-:-:S04]  /*1a80*/  FMUL R13, R0, R13 ;  /* 0x0000000d000d7220 */ /* 0x000fc80000400000 */
[----:B---3--:R-:W-:-:S05]  /*1a90*/  FFMA R13, R13, R16, R18 ;  /* 0x000000100d0d7223 */ /* 0x008fca0000000012 */
[----:B------:R0:W-:Y:S01]  /*1aa0*/  STG.E desc[UR14][R14.64], R13 ;  /* 0x0000000d0e007986 */ /* 0x0001e2000c10190e */
[----:B------:R-:W-:Y:S05]  /*1ab0*/  @P1 BRA `(.L_x_27) ;  /* 0xfffffffc00b81947 */ /* 0x000fea000383ffff */
.L_x_26:
[----:B-1----:R-:W-:Y:S05]  /*1ac0*/  BSYNC.RECONVERGENT B0 ;  /* 0x0000000000007941 */ /* 0x002fea0003800200 */
.L_x_25:
[----:B------:R-:W-:Y:S05]  /*1ad0*/  @P0 EXIT ;  /* 0x000000000000094d */ /* 0x000fea0003800000 */
[----:B------:R-:W1:Y:S01]  /*1ae0*/  S2UR UR10, SR_CgaCtaId ;  /* 0x00000000000a79c3 */ /* 0x000e620000008800 */
[----:B------:R-:W2:Y:S01]  /*1af0*/  LDCU.128 UR4, c[0x0][0x390] ;  /* 0x00007200ff0477ac */ /* 0x000ea20008000c00 */
[----:B------:R-:W-:Y:S01]  /*1b00*/  IADD3 R12, PT, PT, -R12, R5, RZ ;  /* 0x000000050c0c7210 */ /* 0x000fe20007ffe1ff */
[----:B------:R-:W3:Y:S01]  /*1b10*/  LDCU.64 UR12, c[0x0][0x388] ;  /* 0x00007100ff0c77ac */ /* 0x000ee20008000a00 */
[----:B------:R-:W-:Y:S01]  /*1b20*/  UMOV UR9, 0x400 ;  /* 0x0000040000097882 */ /* 0x000fe20000000000 */
[----:B--2---:R-:W-:Y:S02]  /*1b30*/  UIADD3 UR8, UP0, UPT, UR4, 0x8, URZ ;  /* 0x0000000804087890 */ /* 0x004fe4000ff1e0ff */
[----:B------:R-:W-:Y:S02]  /*1b40*/  UIADD3 UR6, UP1, UPT, UR6, 0x8, URZ ;  /* 0x0000000806067890 */ /* 0x000fe4000ff3e0ff */
[----:B---3--:R-:W-:Y:S02]  /*1b50*/  UIADD3 UR4, UP2, UPT, UR12, 0x8, URZ ;  /* 0x000000080c047890 */ /* 0x008fe4000ff5e0ff */
[----:B-1----:R-:W-:-:S02]  /*1b60*/  ULEA UR10, UR10, UR9, 0x18 ;  /* 0x000000090a0a7291 */ /* 0x002fc4000f8ec0ff */
[----:B------:R-:W-:Y:S02]  /*1b70*/  UIADD3.X UR9, UPT, UPT, URZ, UR5, URZ, UP0, !UPT ;  /* 0x00000005ff097290 */ /* 0x000fe400087fe4ff */
[----:B------:R-:W-:Y:S02]  /*1b80*/  UIADD3.X UR7, UPT, UPT, URZ, UR7, URZ, UP1, !UPT ;  /* 0x00000007ff077290 */ /* 0x000fe40008ffe4ff */
[----:B------:R-:W-:Y:S01]  /*1b90*/  LEA R3, R5, UR10, 0x2 ;  /* 0x0000000a05037c11 */ /* 0x000fe2000f8e10ff */
[----:B------:R-:W-:-:S04]  /*1ba0*/  UIADD3.X UR5, UPT, UPT, URZ, UR13, URZ, UP2, !UPT ;  /* 0x0000000dff057290 */ /* 0x000fc800097fe4ff */
[----:B------:R-:W-:-:S08]  /*1bb0*/  VIADD R3, R3, 0x8 ;  /* 0x0000000803037836 */ /* 0x000fd00000000000 */
.L_x_28:
[----:B-1----:R-:W-:Y:S01]  /*1bc0*/  MOV R9, UR9 ;  /* 0x0000000900097c02 */ /* 0x002fe20008000f00 */
[----:B------:R-:W-:Y:S01]  /*1bd0*/  IMAD.U32 R8, RZ, RZ, UR8 ;  /* 0x00000008ff087e24 */ /* 0x000fe2000f8e00ff */
[----:B------:R-:W1:Y:S01]  /*1be0*/  LDS R19, [R3+-0x8] ;  /* 0xfffff80003137984 */ /* 0x000e620000000800 */
[----:B------:R-:W-:Y:S02]  /*1bf0*/  IMAD.U32 R10, RZ, RZ, UR6 ;  /* 0x00000006ff0a7e24 */ /* 0x000fe4000f8e00ff */
[----:B------:R-:W-:Y:S01]  /*1c00*/  IMAD.U32 R11, RZ, RZ, UR7 ;  /* 0x00000007ff0b7e24 */ /* 0x000fe2000f8e00ff */
[----:B------:R-:W2:Y:S01]  /*1c10*/  LDS R21, [R3+-0x4] ;  /* 0xfffffc0003157984 */ /* 0x000ea20000000800 */
[----:B------:R-:W-:-:S03]  /*1c20*/  IMAD.WIDE R8, R5, 0x4, R8 ;  /* 0x0000000405087825 */ /* 0x000fc600078e0208 */
[----:B------:R-:W3:Y:S01]  /*1c30*/  LDS R23, [R3] ;  /* 0x0000000003177984 */ /* 0x000ee20000000800 */
[----:B------:R-:W-:-:S03]  /*1c40*/  IMAD.WIDE R10, R5, 0x4, R10 ;  /* 0x00000004050a7825 */ /* 0x000fc600078e020a */
[----:B------:R-:W4:Y:S04]  /*1c50*/  LDG.E.CONSTANT R16, desc[UR14][R8.64+-0x8] ;  /* 0xfffff80e08107981 */ /* 0x000f28000c1e9900 */
[----:B0-----:R-:W5:Y:S04]  /*1c60*/  LDG.E.CONSTANT R13, desc[UR14][R8.64+-0x4] ;  /* 0xfffffc0e080d7981 */ /* 0x001f68000c1e9900 */
[----:B------:R-:W5:Y:S04]  /*1c70*/  LDG.E.CONSTANT R7, desc[UR14][R8.64] ;  /* 0x0000000e08077981 */ /* 0x000f68000c1e9900 */
[----:B------:R0:W5:Y:S04]  /*1c80*/  LDG.E.CONSTANT R15, desc[UR14][R8.64+0x4] ;  /* 0x0000040e080f7981 */ /* 0x000168000c1e9900 */
[----:B------:R-:W4:Y:S04]  /*1c90*/  LDG.E.CONSTANT R17, desc[UR14][R10.64+-0x8] ;  /* 0xfffff80e0a117981 */ /* 0x000f28000c1e9900 */
[----:B------:R-:W5:Y:S04]  /*1ca0*/  LDG.E.CONSTANT R18, desc[UR14][R10.64+-0x4] ;  /* 0xfffffc0e0a127981 */ /* 0x000f68000c1e9900 */
[----:B------:R-:W5:Y:S04]  /*1cb0*/  LDG.E.CONSTANT R14, desc[UR14][R10.64] ;  /* 0x0000000e0a0e7981 */ /* 0x000f68000c1e9900 */
[----:B------:R0:W5:Y:S01]  /*1cc0*/  LDG.E.CONSTANT R20, desc[UR14][R10.64+0x4] ;  /* 0x0000040e0a147981 */ /* 0x000162000c1e9900 */
[----:B------:R-:W-:Y:S01]  /*1cd0*/  IADD3 R22, P0, PT, R4, R5, RZ ;  /* 0x0000000504167210 */ /* 0x000fe20007f1e0ff */
[--C-:B-1----:R-:W-:Y:S01]  /*1ce0*/  FADD R19, R19, -R6.reuse ;  /* 0x8000000613137221 */ /* 0x102fe20000000000 */
[----:B------:R-:W-:Y:S01]  /*1cf0*/  IADD3 R12, PT, PT, R12, 0x4, RZ ;  /* 0x000000040c0c7810 */ /* 0x000fe20007ffe0ff */
[----:B------:R1:W1:Y:S01]  /*1d00*/  LDS R25, [R3+0x4] ;  /* 0x0000040003197984 */ /* 0x0002620000000800 */
[----:B--2---:R-:W-:Y:S01]  /*1d10*/  FADD R21, R21, -R6 ;  /* 0x8000000615157221 */ /* 0x004fe20000000000 */
[C---:B------:R-:W-:Y:S01]  /*1d20*/  LEA.HI.X.SX32 R27, R5.reuse, R2, 0x1, P0 ;  /* 0x00000002051b7211 */ /* 0x040fe200000f0eff */
[----:B------:R-:W-:-:S02]  /*1d30*/  VIADD R5, R5, 0x4 ;  /* 0x0000000405057836 */ /* 0x000fc40000000000 */
[--C-:B---3--:R-:W-:Y:S01]  /*1d40*/  FADD R23, R23, -R6.reuse ;  /* 0x8000000617177221 */ /* 0x108fe20000000000 */
[----:B0-----:R-:W-:Y:S01]  /*1d50*/  LEA R8, P0, R22, UR4, 0x2 ;  /* 0x0000000416087c11 */ /* 0x001fe2000f8010ff */
[C---:B------:R-:W-:Y:S01]  /*1d60*/  FMUL R10, R0.reuse, R19 ;  /* 0x00000013000a7220 */ /* 0x040fe20000400000 */
[C---:B------:R-:W-:Y:S01]  /*1d70*/  FMUL R21, R0.reuse, R21 ;  /* 0x0000001500157220 */ /* 0x040fe20000400000 */
[----:B------:R-:W-:Y:S01]  /*1d80*/  FMUL R23, R0, R23 ;  /* 0x0000001700177220 */ /* 0x000fe20000400000 */
[----:B------:R-:W-:Y:S01]  /*1d90*/  LEA.HI.X R9, R22, UR5, R27, 0x2, P0 ;  /* 0x0000000516097c11 */ /* 0x000fe200080f141b */
[----:B-1----:R-:W-:Y:S01]  /*1da0*/  VIADD R3, R3, 0x10 ;  /* 0x0000001003037836 */ /* 0x002fe20000000000 */
[----:B------:R-:W-:Y:S01]  /*1db0*/  ISETP.NE.AND P0, PT, R12, RZ, PT ;  /* 0x000000ff0c00720c */ /* 0x000fe20003f05270 */
[----:B------:R-:W-:-:S04]  /*1dc0*/  FADD R25, R25, -R6 ;  /* 0x8000000619197221 */ /* 0x000fc80000000000 */
[----:B------:R-:W-:Y:S01]  /*1dd0*/  FMUL R25, R0, R25 ;  /* 0x0000001900197220 */ /* 0x000fe20000400000 */
[----:B----4-:R-:W-:Y:S01]  /*1de0*/  FFMA R17, R10, R16, R17 ;  /* 0x000000100a117223 */ /* 0x010fe20000000011 */
[----:B-----5:R-:W-:-:S04]  /*1df0*/  FFMA R13, R21, R13, R18 ;  /* 0x0000000d150d7223 */ /* 0x020fc80000000012 */
[----:B------:R1:W-:Y:S01]  /*1e00*/  STG.E desc[UR14][R8.64+-0x8], R17 ;  /* 0xfffff81108007986 */ /* 0x0003e2000c10190e */
[----:B------:R-:W-:-:S03]  /*1e10*/  FFMA R7, R23, R7, R14 ;  /* 0x0000000717077223 */ /* 0x000fc6000000000e */
[----:B------:R1:W-:Y:S01]  /*1e20*/  STG.E desc[UR14][R8.64+-0x4], R13 ;  /* 0xfffffc0d08007986 */ /* 0x0003e2000c10190e */
[----:B------:R-:W-:-:S03]  /*1e30*/  FFMA R15, R25, R15, R20 ;  /* 0x0000000f190f7223 */ /* 0x000fc60000000014 */
[----:B------:R1:W-:Y:S04]  /*1e40*/  STG.E desc[UR14][R8.64], R7 ;  /* 0x0000000708007986 */ /* 0x0003e8000c10190e */
[----:B------:R1:W-:Y:S01]  /*1e50*/  STG.E desc[UR14][R8.64+0x4], R15 ;  /* 0x0000040f08007986 */ /* 0x0003e2000c10190e */
[----:B------:R-:W-:Y:S05]  /*1e60*/  @P0 BRA `(.L_x_28) ;  /* 0xfffffffc00540947 */ /* 0x000fea000383ffff */
[----:B------:R-:W-:Y:S05]  /*1e70*/  EXIT ;  /* 0x000000000000794d */ /* 0x000fea0003800000 */
.L_x_22:
[----:B-1----:R-:W-:Y:S01]  /*1e80*/  MOV R11, R10 ;  /* 0x0000000a000b7202 */ /* 0x002fe20000000f00 */
[----:B------:R-:W-:Y:S01]  /*1e90*/  IMAD.MOV.U32 R8, RZ, RZ, 0x10 ;  /* 0x00000010ff087424 */ /* 0x000fe200078e00ff */
[----:B0-----:R-:W-:Y:S01]  /*1ea0*/  MOV R3, 0xffffffff ;  /* 0xffffffff00037802 */ /* 0x001fe20000000f00 */
[----:B------:R-:W-:-:S07]  /*1eb0*/  IMAD.MOV.U32 R6, RZ, RZ, 0x1f ;  /* 0x0000001fff067424 */ /* 0x000fce00078e00ff */
[----:B--2---:R-:W-:Y:S05]  /*1ec0*/  WARPSYNC.COLLECTIVE R3, `(.L_x_29) ;  /* 0x0000000003087348 */ /* 0x004fea0003c00000 */
[----:B------:R0:W1:Y:S02]  /*1ed0*/  SHFL.DOWN P0, R21, R11, R8, R6 ;  /* 0x080000080b157389 */ /* 0x0000640000000006 */
[----:B012---:R-:W-:Y:S05]  /*1ee0*/  ENDCOLLECTIVE ;  /* 0x000000000000791b */ /* 0x007fea0003800000 */
.L_x_29:
[----:B------:R-:W-:Y:S02]  /*1ef0*/  IMAD.MOV.U32 R11, RZ, RZ, R13 ;  /* 0x000000ffff0b7224 */ /* 0x000fe400078e000d */
[----:B------:R-:W-:-:S07]  /*1f00*/  IMAD.MOV.U32 R15, RZ, RZ, R21 ;  /* 0x000000ffff0f7224 */ /* 0x000fce00078e0015 */
[----:B------:R-:W-:Y:S05]  /*1f10*/  WARPSYNC.COLLECTIVE R3, `(.L_x_30) ;  /* 0x0000000003087348 */ /* 0x000fea0003c00000 */
[----:B------:R0:W1:Y:S02]  /*1f20*/  SHFL.DOWN P0, R21, R11, R8, R6 ;  /* 0x080000080b157389 */ /* 0x0000640000000006 */
[----:B01----:R-:W-:Y:S05]  /*1f30*/  ENDCOLLECTIVE ;  /* 0x000000000000791b */ /* 0x003fea0003800000 */
.L_x_30:
[----:B------:R-:W-:-:S04]  /*1f40*/  FADD R15, R15, R10 ;  /* 0x0000000a0f0f7221 */ /* 0x000fc80000000000 */
[----:B------:R-:W-:Y:S02]  /*1f50*/  IMAD.MOV.U32 R11, RZ, RZ, R15 ;  /* 0x000000ffff0b7224 */ /* 0x000fe400078e000f */
[----:B------:R-:W-:Y:S01]  /*1f60*/  IMAD.MOV.U32 R8, RZ, RZ, 0x8 ;  /* 0x00000008ff087424 */ /* 0x000fe200078e00ff */
[----:B------:R-:W-:-:S07]  /*1f70*/  MOV R16, R21 ;  /* 0x0000001500107202 */ /* 0x000fce0000000f00 */
[----:B------:R-:W-:Y:S05]  /*1f80*/  WARPSYNC.COLLECTIVE R3, `(.L_x_31) ;  /* 0x0000000003087348 */ /* 0x000fea0003c00000 */
[----:B------:R0:W1:Y:S02]  /*1f90*/  SHFL.DOWN P0, R21, R11, R8, R6 ;  /* 0x080000080b157389 */ /* 0x0000640000000006 */
[----:B01----:R-:W-:Y:S05]  /*1fa0*/  ENDCOLLECTIVE ;  /* 0x000000000000791b */ /* 0x003fea0003800000 */
.L_x_31:
[----:B------:R-:W-:-:S04]  /*1fb0*/  FADD R16, R16, R13 ;  /* 0x0000000d10107221 */ /* 0x000fc80000000000 */
[----:B------:R-:W-:Y:S01]  /*1fc0*/  IMAD.MOV.U32 R11, RZ, RZ, R16 ;  /* 0x000000ffff0b7224 */ /* 0x000fe200078e0010 */
[----:B------:R-:W-:-:S07]  /*1fd0*/  MOV R18, R21 ;  /* 0x0000001500127202 */ /* 0x000fce0000000f00 */
[----:B------:R-:W-:Y:S05]  /*1fe0*/  WARPSYNC.COLLECTIVE R3, `(.L_x_32) ;  /* 0x0000000003087348 */ /* 0x000fea0003c00000 */
[----:B------:R0:W1:Y:S02]  /*1ff0*/  SHFL.DOWN P0, R21, R11, R8, R6 ;  /* 0x080000080b157389 */ /* 0x0000640000000006 */
[----:B01----:R-:W-:Y:S05]  /*2000*/  ENDCOLLECTIVE ;  /* 0x000000000000791b */ /* 0x003fea0003800000 */
.L_x_32:
[----:B------:R-:W-:-:S05]  /*2010*/  FADD R18, R15, R18 ;  /* 0x000000120f127221 */ /* 0x000fca0000000000 */
[----:B------:R-:W-:Y:S01]  /*2020*/  MOV R11, R18 ;  /* 0x00000012000b7202 */ /* 0x000fe20000000f00 */
[----:B------:R-:W-:Y:S02]  /*2030*/  IMAD.MOV.U32 R8, RZ, RZ, 0x4 ;  /* 0x00000004ff087424 */ /* 0x000fe400078e00ff */
[----:B------:R-:W-:-:S07]  /*2040*/  IMAD.MOV.U32 R17, RZ, RZ, R21 ;  /* 0x000000ffff117224 */ /* 0x000fce00078e0015 */
[----:B------:R-:W-:Y:S05]  /*2050*/  WARPSYNC.COLLECTIVE R3, `(.L_x_33) ;  /* 0x0000000003087348 */ /* 0x000fea0003c00000 */
[----:B------:R0:W1:Y:S02]  /*2060*/  SHFL.DOWN P0, R21, R11, R8, R6 ;  /* 0x080000080b157389 */ /* 0x0000640000000006 */
[----:B01----:R-:W-:Y:S05]  /*2070*/  ENDCOLLECTIVE ;  /* 0x000000000000791b */ /* 0x003fea0003800000 */
.L_x_33:
[----:B------:R-:W-:-:S05]  /*2080*/  FADD R17, R16, R17 ;  /* 0x0000001110117221 */ /* 0x000fca0000000000 */
[----:B------:R-:W-:Y:S01]  /*2090*/  MOV R11, R17 ;  /* 0x00000011000b7202 */ /* 0x000fe20000000f00 */
[----:B------:R-:W-:-:S07]  /*20a0*/  IMAD.MOV.U32 R19, RZ, RZ, R21 ;  /* 0x000000ffff137224 */ /* 0x000fce00078e0015 */
[----:B------:R-:W-:Y:S05]  /*20b0*/  WARPSYNC.COLLECTIVE R3, `(.L_x_34) ;  /* 0x0000000003087348 */ /* 0x000fea0003c00000 */
[----:B------:R0:W1:Y:S02]  /*20c0*/  SHFL.DOWN P0, R21, R11, R8, R6 ;  /* 0x080000080b157389 */ /* 0x0000640000000006 */
[----:B01----:R-:W-:Y:S05]  /*20d0*/  ENDCOLLECTIVE ;  /* 0x000000000000791b */ /* 0x003fea0003800000 */
.L_x_34:
[----:B------:R-:W-:-:S04]  /*20e0*/  FADD R19, R18, R19 ;  /* 0x0000001312137221 */ /* 0x000fc80000000000 */
[----:B------:R-:W-:Y:S01]  /*20f0*/  IMAD.MOV.U32 R11, RZ, RZ, R19 ;  /* 0x000000ffff0b7224 */ /* 0x000fe200078e0013 */
[----:B------:R-:W-:Y:S01]  /*2100*/  MOV R8, 0x2 ;  /* 0x0000000200087802 */ /* 0x000fe20000000f00 */
[----:B------:R-:W-:-:S07]  /*2110*/  IMAD.MOV.U32 R20, RZ, RZ, R21 ;  /* 0x000000ffff147224 */ /* 0x000fce00078e0015 */
[----:B------:R-:W-:Y:S05]  /*2120*/  WARPSYNC.COLLECTIVE R3, `(.L_x_35) ;  /* 0x0000000003087348 */ /* 0x000fea0003c00000 */
[----:B------:R0:W1:Y:S02]  /*2130*/  SHFL.DOWN P0, R21, R11, R8, R6 ;  /* 0x080000080b157389 */ /* 0x0000640000000006 */
[----:B01----:R-:W-:Y:S05]  /*2140*/  ENDCOLLECTIVE ;  /* 0x000000000000791b */ /* 0x003fea0003800000 */
.L_x_35:
[----:B------:R-:W-:-:S04]  /*2150*/  FADD R20, R17, R20 ;  /* 0x0000001411147221 */ /* 0x000fc80000000000 */
[----:B------:R-:W-:Y:S02]  /*2160*/  IMAD.MOV.U32 R11, RZ, RZ, R20 ;  /* 0x000000ffff0b7224 */ /* 0x000fe400078e0014 */
[----:B------:R-:W-:-:S07]  /*2170*/  IMAD.MOV.U32 R10, RZ, RZ, R21 ;  /* 0x000000ffff0a7224 */ /* 0x000fce00078e0015 */
[----:B------:R-:W-:Y:S05]  /*2180*/  WARPSYNC.COLLECTIVE R3, `(.L_x_36) ;  /* 0x0000000003087348 */ /* 0x000fea0003c00000 */
[----:B------:R0:W1:Y:S02]  /*2190*/  SHFL.DOWN P0, R21, R11, R8, R6 ;  /* 0x080000080b157389 */ /* 0x0000640000000006 */
[----:B01----:R-:W-:Y:S05]  /*21a0*/  ENDCOLLECTIVE ;  /* 0x000000000000791b */ /* 0x003fea0003800000 */
.L_x_36:
[----:B------:R-:W-:-:S04]  /*21b0*/  FADD R10, R19, R10 ;  /* 0x0000000a130a7221 */ /* 0x000fc80000000000 */
[----:B------:R-:W-:Y:S02]  /*21c0*/  IMAD.MOV.U32 R11, RZ, RZ, R10 ;  /* 0x000000ffff0b7224 */ /* 0x000fe400078e000a */
[----:B------:R-:W-:Y:S01]  /*21d0*/  IMAD.MOV.U32 R8, RZ, RZ, 0x1 ;  /* 0x00000001ff087424 */ /* 0x000fe200078e00ff */
[----:B------:R-:W-:-:S07]  /*21e0*/  MOV R13, R21 ;  /* 0x00000015000d7202 */ /* 0x000fce0000000f00 */
[----:B------:R-:W-:Y:S05]  /*21f0*/  WARPSYNC.COLLECTIVE R3, `(.L_x_37) ;  /* 0x0000000003087348 */ /* 0x000fea0003c00000 */
[----:B------:R0:W1:Y:S02]  /*2200*/  SHFL.DOWN P0, R21, R11, R8, R6 ;  /* 0x080000080b157389 */ /* 0x0000640000000006 */
[----:B01----:R-:W-:Y:S05]  /*2210*/  ENDCOLLECTIVE ;  /* 0x000000000000791b */ /* 0x003fea0003800000 */
.L_x_37:
[----:B------:R-:W-:-:S04]  /*2220*/  FADD R13, R20, R13 ;  /* 0x0000000d140d7221 */ /* 0x000fc80000000000 */
[----:B------:R-:W-:Y:S01]  /*2230*/  IMAD.MOV.U32 R11, RZ, RZ, R13 ;  /* 0x000000ffff0b7224 */ /* 0x000fe200078e000d */
[----:B------:R-:W-:-:S07]  /*2240*/  MOV R15, R21 ;  /* 0x00000015000f7202 */ /* 0x000fce0000000f00 */
[----:B------:R-:W-:Y:S05]  /*2250*/  WARPSYNC.COLLECTIVE R3, `(.L_x_38) ;  /* 0x0000000003087348 */ /* 0x000fea0003c00000 */
[----:B------:R0:W1:Y:S02]  /*2260*/  SHFL.DOWN P0, R21, R11, R8, R6 ;  /* 0x080000080b157389 */ /* 0x0000640000000006 */
[----:B01----:R-:W-:Y:S05]  /*2270*/  ENDCOLLECTIVE ;  /* 0x000000000000791b */ /* 0x003fea0003800000 */
.L_x_38:
[----:B------:R-:W-:Y:S01]  /*2280*/  FADD R18, R10, R15 ;  /* 0x0000000f0a127221 */ /* 0x000fe20000000000 */
[----:B------:R-:W-:Y:S01]  /*2290*/  IMAD.MOV.U32 R16, RZ, RZ, R21 ;  /* 0x000000ffff107224 */ /* 0x000fe200078e0015 */
[----:B------:R-:W-:Y:S06]  /*22a0*/  BRA `(.L_x_39) ;  /* 0xfffffff000e47947 */ /* 0x000fec000383ffff */
        .weak           $__internal_0_$__cuda_sm3x_div_rn_noftz_f32_slowpath
        .type           $__internal_0_$__cuda_sm3x_div_rn_noftz_f32_slowpath,@function
        .size           $__internal_0_$__cuda_sm3x_div_rn_noftz_f32_slowpath,(.L_x_49 - $__internal_0_$__cuda_sm3x_div_rn_noftz_f32_slowpath)
$__internal_0_$__cuda_sm3x_div_rn_noftz_f32_slowpath:
[----:B------:R-:W-:Y:S02]  /*22b0*/  SHF.R.U32.HI R10, RZ, 0x17, R3 ;  /* 0x00000017ff0a7819 */ /* 0x000fe40000011603 */
[----:B------:R-:W-:Y:S02]  /*22c0*/  SHF.R.U32.HI R9, RZ, 0x17, R0 ;  /* 0x00000017ff097819 */ /* 0x000fe40000011600 */
[----:B------:R-:W-:Y:S02]  /*22d0*/  LOP3.LUT R10, R10, 0xff, RZ, 0xc0, !PT ;  /* 0x000000ff0a0a7812 */ /* 0x000fe400078ec0ff */
[----:B------:R-:W-:Y:S02]  /*22e0*/  LOP3.LUT R16, R9, 0xff, RZ, 0xc0, !PT ;  /* 0x000000ff09107812 */ /* 0x000fe400078ec0ff */
[----:B------:R-:W-:Y:S02]  /*22f0*/  IADD3 R14, PT, PT, R10, -0x1, RZ ;  /* 0xffffffff0a0e7810 */ /* 0x000fe40007ffe0ff */
[----:B------:R-:W-:Y:S01]  /*2300*/  MOV R11, R3 ;  /* 0x00000003000b7202 */ /* 0x000fe20000000f00 */
[----:B------:R-:W-:Y:S01]  /*2310*/  VIADD R13, R16, 0xffffffff ;  /* 0xffffffff100d7836 */ /* 0x000fe20000000000 */
[----:B------:R-:W-:-:S04]  /*2320*/  ISETP.GT.U32.AND P0, PT, R14, 0xfd, PT ;  /* 0x000000fd0e00780c */ /* 0x000fc80003f04070 */
[----:B------:R-:W-:-:S13]  /*2330*/  ISETP.GT.U32.OR P0, PT, R13, 0xfd, P0 ;  /* 0x000000fd0d00780c */ /* 0x000fda0000704470 */
[----:B------:R-:W-:Y:S01]  /*2340*/  @!P0 IMAD.MOV.U32 R9, RZ, RZ, RZ ;  /* 0x000000ffff098224 */ /* 0x000fe200078e00ff */
[----:B------:R-:W-:Y:S06]  /*2350*/  @!P0 BRA `(.L_x_40) ;  /* 0x00000000005c8947 */ /* 0x000fec0003800000 */
[----:B------:R-:W-:Y:S02]  /*2360*/  FSETP.GTU.FTZ.AND P0, PT, |R0|, +INF , PT ;  /* 0x7f8000000000780b */ /* 0x000fe40003f1c200 */
[----:B------:R-:W-:-:S04]  /*2370*/  FSETP.GTU.FTZ.AND P2, PT, |R3|, +INF , PT ;  /* 0x7f8000000300780b */ /* 0x000fc80003f5c200 */
[----:B------:R-:W-:-:S13]  /*2380*/  PLOP3.LUT P0, PT, P0, P2, PT, 0xf8, 0x8f ;  /* 0x00000000008f781c */ /* 0x000fda0000705f70 */
[----:B------:R-:W-:Y:S05]  /*2390*/  @P0 BRA `(.L_x_41) ;  /* 0x0000000400440947 */ /* 0x000fea0003800000 */
[----:B------:R-:W-:-:S13]  /*23a0*/  LOP3.LUT P0, RZ, R11, 0x7fffffff, R0, 0xc8, !PT ;  /* 0x7fffffff0bff7812 */ /* 0x000fda000780c800 */
[----:B------:R-:W-:Y:S05]  /*23b0*/  @!P0 BRA `(.L_x_42) ;  /* 0x0000000400348947 */ /* 0x000fea0003800000 */
[C---:B------:R-:W-:Y:S02]  /*23c0*/  FSETP.NEU.FTZ.AND P3, PT, |R0|.reuse, +INF , PT ;  /* 0x7f8000000000780b */ /* 0x040fe40003f7d200 */
[----:B------:R-:W-:Y:S02]  /*23d0*/  FSETP.NEU.FTZ.AND P2, PT, |R3|, +INF , PT ;  /* 0x7f8000000300780b */ /* 0x000fe40003f5d200 */
[----:B------:R-:W-:-:S11]  /*23e0*/  FSETP.NEU.FTZ.AND P0, PT, |R0|, +INF , PT ;  /* 0x7f8000000000780b */ /* 0x000fd60003f1d200 */
[----:B------:R-:W-:Y:S05]  /*23f0*/  @!P2 BRA !P3, `(.L_x_42) ;  /* 0x000000040024a947 */ /* 0x000fea0005800000 */
[----:B------:R-:W-:-:S04]  /*2400*/  LOP3.LUT P3, RZ, R0, 0x7fffffff, RZ, 0xc0, !PT ;  /* 0x7fffffff00ff7812 */ /* 0x000fc8000786c0ff */
[----:B------:R-:W-:-:S13]  /*2410*/  PLOP3.LUT P2, PT, P2, P3, PT, 0x2f, 0xf2 ;  /* 0x0000000000f2781c */ /* 0x000fda0001746577 */
[----:B------:R-:W-:Y:S05]  /*2420*/  @P2 BRA `(.L_x_43) ;  /* 0x0000000400102947 */ /* 0x000fea0003800000 */
[----:B------:R-:W-:-:S04]  /*2430*/  LOP3.LUT P2, RZ, R11, 0x7fffffff, RZ, 0xc0, !PT ;  /* 0x7fffffff0bff7812 */ /* 0x000fc8000784c0ff */
[----:B------:R-:W-:-:S13]  /*2440*/  PLOP3.LUT P0, PT, P0, P2, PT, 0x2f, 0xf2 ;  /* 0x0000000000f2781c */ /* 0x000fda0000704577 */
[----:B------:R-:W-:Y:S05]  /*2450*/  @P0 BRA `(.L_x_44) ;  /* 0x0000000000f80947 */ /* 0x000fea0003800000 */
[----:B------:R-:W-:Y:S02]  /*2460*/  ISETP.GE.AND P0, PT, R13, RZ, PT ;  /* 0x000000ff0d00720c */ /* 0x000fe40003f06270 */
[----:B------:R-:W-:-:S11]  /*2470*/  ISETP.GE.AND P2, PT, R14, RZ, PT ;  /* 0x000000ff0e00720c */ /* 0x000fd60003f46270 */
[----:B------:R-:W-:Y:S01]  /*2480*/  @P0 MOV R9, RZ ;  /* 0x000000ff00090202 */ /* 0x000fe20000000f00 */
[----:B------:R-:W-:Y:S02]  /*2490*/  @!P0 IMAD.MOV.U32 R9, RZ, RZ, -0x40 ;  /* 0xffffffc0ff098424 */ /* 0x000fe400078e00ff */
[----:B------:R-:W-:Y:S01]  /*24a0*/  @!P0 FFMA R0, R0, 1.84467440737095516160e+19, RZ ;  /* 0x5f80000000008823 */ /* 0x000fe200000000ff */
[----:B------:R-:W-:Y:S02]  /*24b0*/  @!P2 FFMA R11, R3, 1.84467440737095516160e+19, RZ ;  /* 0x5f800000030ba823 */ /* 0x000fe400000000ff */
[----:B------:R-:W-:-:S07]  /*24c0*/  @!P2 IADD3 R9, PT, PT, R9, 0x40, RZ ;  /* 0x000000400909a810 */ /* 0x000fce0007ffe0ff */
.L_x_40:
[----:B------:R-:W-:-:S05]  /*24d0*/  LEA R14, R10, 0xc0800000, 0x17 ;  /* 0xc08000000a0e7811 */ /* 0x000fca00078eb8ff */
[----:B------:R-:W-:Y:S01]  /*24e0*/  IMAD.IADD R14, R11, 0x1, -R14 ;  /* 0x000000010b0e7824 */ /* 0x000fe200078e0a0e */
[----:B------:R-:W-:-:S03]  /*24f0*/  IADD3 R11, PT, PT, R16, -0x7f, RZ ;  /* 0xffffff81100b7810 */ /* 0x000fc60007ffe0ff */
[----:B------:R0:W1:Y:S01]  /*2500*/  MUFU.RCP R13, R14 ;  /* 0x0000000e000d7308 */ /* 0x0000620000001000 */
[----:B------:R-:W-:Y:S01]  /*2510*/  FADD.FTZ R15, -R14, -RZ ;  /* 0x800000ff0e0f7221 */ /* 0x000fe20000010100 */
[C---:B------:R-:W-:Y:S01]  /*2520*/  IMAD R0, R11.reuse, -0x800000, R0 ;  /* 0xff8000000b007824 */ /* 0x040fe200078e0200 */
[----:B0-----:R-:W-:-:S05]  /*2530*/  IADD3 R14, PT, PT, R11, 0x7f, -R10 ;  /* 0x0000007f0b0e7810 */ /* 0x001fca0007ffe80a */
[----:B------:R-:W-:Y:S02]  /*2540*/  IMAD.IADD R9, R14, 0x1, R9 ;  /* 0x000000010e097824 */ /* 0x000fe400078e0209 */
[----:B-1----:R-:W-:-:S04]  /*2550*/  FFMA R16, R13, R15, 1 ;  /* 0x3f8000000d107423 */ /* 0x002fc8000000000f */
[----:B------:R-:W-:-:S04]  /*2560*/  FFMA R18, R13, R16, R13 ;  /* 0x000000100d127223 */ /* 0x000fc8000000000d */
[----:B------:R-:W-:-:S04]  /*2570*/  FFMA R13, R0, R18, RZ ;  /* 0x00000012000d7223 */ /* 0x000fc800000000ff */
[----:B------:R-:W-:-:S04]  /*2580*/  FFMA R16, R15, R13, R0 ;  /* 0x0000000d0f107223 */ /* 0x000fc80000000000 */
[----:B------:R-:W-:-:S04]  /*2590*/  FFMA R13, R18, R16, R13 ;  /* 0x00000010120d7223 */ /* 0x000fc8000000000d */
[----:B------:R-:W-:-:S04]  /*25a0*/  FFMA R16, R15, R13, R0 ;  /* 0x0000000d0f107223 */ /* 0x000fc80000000000 */
[----:B------:R-:W-:-:S05]  /*25b0*/  FFMA R0, R18, R16, R13 ;  /* 0x0000001012007223 */ /* 0x000fca000000000d */
[----:B------:R-:W-:-:S04]  /*25c0*/  SHF.R.U32.HI R10, RZ, 0x17, R0 ;  /* 0x00000017ff0a7819 */ /* 0x000fc80000011600 */
[----:B------:R-:W-:-:S04]  /*25d0*/  LOP3.LUT R10, R10, 0xff, RZ, 0xc0, !PT ;  /* 0x000000ff0a0a7812 */ /* 0x000fc800078ec0ff */
[----:B------:R-:W-:-:S05]  /*25e0*/  IADD3 R15, PT, PT, R10, R9, RZ ;  /* 0x000000090a0f7210 */ /* 0x000fca0007ffe0ff */
[----:B------:R-:W-:-:S05]  /*25f0*/  VIADD R10, R15, 0xffffffff ;  /* 0xffffffff0f0a7836 */ /* 0x000fca0000000000 */
[----:B------:R-:W-:-:S13]  /*2600*/  ISETP.GE.U32.AND P0, PT, R10, 0xfe, PT ;  /* 0x000000fe0a00780c */ /* 0x000fda0003f06070 */
[----:B------:R-:W-:Y:S05]  /*2610*/  @!P0 BRA `(.L_x_45) ;  /* 0x0000000000808947 */ /* 0x000fea0003800000 */
[----:B------:R-:W-:-:S13]  /*2620*/  ISETP.GT.AND P0, PT, R15, 0xfe, PT ;  /* 0x000000fe0f00780c */ /* 0x000fda0003f04270 */
[----:B------:R-:W-:Y:S05]  /*2630*/  @P0 BRA `(.L_x_46) ;  /* 0x00000000006c0947 */ /* 0x000fea0003800000 */
[----:B------:R-:W-:-:S13]  /*2640*/  ISETP.GE.AND P0, PT, R15, 0x1, PT ;  /* 0x000000010f00780c */ /* 0x000fda0003f06270 */
[----:B------:R-:W-:Y:S05]  /*2650*/  @P0 BRA `(.L_x_47) ;  /* 0x0000000000980947 */ /* 0x000fea0003800000 */
[----:B------:R-:W-:Y:S02]  /*2660*/  ISETP.GE.AND P0, PT, R15, -0x18, PT ;  /* 0xffffffe80f00780c */ /* 0x000fe40003f06270 */
[----:B------:R-:W-:-:S11]  /*2670*/  LOP3.LUT R0, R0, 0x80000000, RZ, 0xc0, !PT ;  /* 0x8000000000007812 */ /* 0x000fd600078ec0ff */
[----:B------:R-:W-:Y:S05]  /*2680*/  @!P0 BRA `(.L_x_47) ;  /* 0x00000000008c8947 */ /* 0x000fea0003800000 */
[CCC-:B------:R-:W-:Y:S01]  /*2690*/  FFMA.RZ R9, R18.reuse, R16.reuse, R13.reuse ;  /* 0x0000001012097223 */ /* 0x1c0fe2000000c00d */
[C---:B------:R-:W-:Y:S01]  /*26a0*/  IADD3 R14, PT, PT, R15.reuse, 0x20, RZ ;  /* 0x000000200f0e7810 */ /* 0x040fe20007ffe0ff */
[CCC-:B------:R-:W-:Y:S01]  /*26b0*/  FFMA.RM R10, R18.reuse, R16.reuse, R13.reuse ;  /* 0x00000010120a7223 */ /* 0x1c0fe2000000400d */
[----:B------:R-:W-:Y:S02]  /*26c0*/  ISETP.NE.AND P3, PT, R15, RZ, PT ;  /* 0x000000ff0f00720c */ /* 0x000fe40003f65270 */
[----:B------:R-:W-:Y:S01]  /*26d0*/  LOP3.LUT R11, R9, 0x7fffff, RZ, 0xc0, !PT ;  /* 0x007fffff090b7812 */ /* 0x000fe200078ec0ff */
[----:B------:R-:W-:Y:S01]  /*26e0*/  FFMA.RP R9, R18, R16, R13 ;  /* 0x0000001012097223 */ /* 0x000fe2000000800d */
[----:B------:R-:W-:Y:S01]  /*26f0*/  IMAD.MOV R13, RZ, RZ, -R15 ;  /* 0x000000ffff0d7224 */ /* 0x000fe200078e0a0f */
[----:B------:R-:W-:Y:S02]  /*2700*/  ISETP.NE.AND P2, PT, R15, RZ, PT ;  /* 0x000000ff0f00720c */ /* 0x000fe40003f45270 */
[----:B------:R-:W-:-:S02]  /*2710*/  LOP3.LUT R11, R11, 0x800000, RZ, 0xfc, !PT ;  /* 0x008000000b0b7812 */ /* 0x000fc400078efcff */
[----:B------:R-:W-:Y:S02]  /*2720*/  FSETP.NEU.FTZ.AND P0, PT, R9, R10, PT ;  /* 0x0000000a0900720b */ /* 0x000fe40003f1d000 */
[----:B------:R-:W-:Y:S02]  /*2730*/  SHF.L.U32 R14, R11, R14, RZ ;  /* 0x0000000e0b0e7219 */ /* 0x000fe400000006ff */
[----:B------:R-:W-:Y:S02]  /*2740*/  SEL R10, R13, RZ, P3 ;  /* 0x000000ff0d0a7207 */ /* 0x000fe40001800000 */
[----:B------:R-:W-:Y:S02]  /*2750*/  ISETP.NE.AND P2, PT, R14, RZ, P2 ;  /* 0x000000ff0e00720c */ /* 0x000fe40001745270 */
[----:B------:R-:W-:Y:S02]  /*2760*/  SHF.R.U32.HI R10, RZ, R10, R11 ;  /* 0x0000000aff0a7219 */ /* 0x000fe4000001160b */
[----:B------:R-:W-:-:S02]  /*2770*/  PLOP3.LUT P0, PT, P0, P2, PT, 0xf8, 0x8f ;  /* 0x00000000008f781c */ /* 0x000fc40000705f70 */
[----:B------:R-:W-:Y:S02]  /*2780*/  SHF.R.U32.HI R14, RZ, 0x1, R10 ;  /* 0x00000001ff0e7819 */ /* 0x000fe4000001160a */
[----:B------:R-:W-:-:S04]  /*2790*/  SEL R9, RZ, 0x1, !P0 ;  /* 0x00000001ff097807 */ /* 0x000fc80004000000 */
[----:B------:R-:W-:-:S04]  /*27a0*/  LOP3.LUT R9, R9, 0x1, R14, 0xf8, !PT ;  /* 0x0000000109097812 */ /* 0x000fc800078ef80e */
[----:B------:R-:W-:-:S04]  /*27b0*/  LOP3.LUT R9, R9, R10, RZ, 0xc0, !PT ;  /* 0x0000000a09097212 */ /* 0x000fc800078ec0ff */
[----:B------:R-:W-:-:S04]  /*27c0*/  IADD3 R9, PT, PT, R14, R9, RZ ;  /* 0x000000090e097210 */ /* 0x000fc80007ffe0ff */
[----:B------:R-:W-:Y:S01]  /*27d0*/  LOP3.LUT R0, R9, R0, RZ, 0xfc, !PT ;  /* 0x0000000009007212 */ /* 0x000fe200078efcff */
[----:B------:R-:W-:Y:S06]  /*27e0*/  BRA `(.L_x_47) ;  /* 0x0000000000347947 */ /* 0x000fec0003800000 */
.L_x_46:
[----:B------:R-:W-:-:S04]  /*27f0*/  LOP3.LUT R0, R0, 0x80000000, RZ, 0xc0, !PT ;  /* 0x8000000000007812 */ /* 0x000fc800078ec0ff */
[----:B------:R-:W-:Y:S01]  /*2800*/  LOP3.LUT R0, R0, 0x7f800000, RZ, 0xfc, !PT ;  /* 0x7f80000000007812 */ /* 0x000fe200078efcff */
[----:B------:R-:W-:Y:S06]  /*2810*/  BRA `(.L_x_47) ;  /* 0x0000000000287947 */ /* 0x000fec0003800000 */
.L_x_45:
[----:B------:R-:W-:Y:S01]  /*2820*/  IMAD R0, R9, 0x800000, R0 ;  /* 0x0080000009007824 */ /* 0x000fe200078e0200 */
[----:B------:R-:W-:Y:S06]  /*2830*/  BRA `(.L_x_47) ;  /* 0x0000000000207947 */ /* 0x000fec0003800000 */
.L_x_44:
[----:B------:R-:W-:-:S04]  /*2840*/  LOP3.LUT R0, R11, 0x80000000, R0, 0x48, !PT ;  /* 0x800000000b007812 */ /* 0x000fc800078e4800 */
[----:B------:R-:W-:Y:S01]  /*2850*/  LOP3.LUT R0, R0, 0x7f800000, RZ, 0xfc, !PT ;  /* 0x7f80000000007812 */ /* 0x000fe200078efcff */
[----:B------:R-:W-:Y:S06]  /*2860*/  BRA `(.L_x_47) ;  /* 0x0000000000147947 */ /* 0x000fec0003800000 */
.L_x_43:
[----:B------:R-:W-:Y:S01]  /*2870*/  LOP3.LUT R0, R11, 0x80000000, R0, 0x48, !PT ;  /* 0x800000000b007812 */ /* 0x000fe200078e4800 */
[----:B------:R-:W-:Y:S06]  /*2880*/  BRA `(.L_x_47) ;  /* 0x00000000000c7947 */ /* 0x000fec0003800000 */
.L_x_42:
[----:B------:R-:W0:Y:S01]  /*2890*/  MUFU.RSQ R0, -QNAN ;  /* 0xffc0000000007908 */ /* 0x000e220000001400 */
[----:B------:R-:W-:Y:S05]  /*28a0*/  BRA `(.L_x_47) ;  /* 0x0000000000047947 */ /* 0x000fea0003800000 */
.L_x_41:
[----:B------:R-:W-:-:S07]  /*28b0*/  FADD.FTZ R0, R0, R3 ;  /* 0x0000000300007221 */ /* 0x000fce0000010000 */
.L_x_47:
[----:B------:R-:W-:-:S04]  /*28c0*/  HFMA2 R9, -RZ, RZ, 0, 0 ;  /* 0x00000000ff097431 */ /* 0x000fc800000001ff */
[----:B0-----:R-:W-:Y:S05]  /*28d0*/  RET.REL.NODEC R8 `(_Z15LayerNormKernelPKfPfS0_S0_if) ;  /* 0xffffffd408c87950 */ /* 0x001fea0003c3ffff */
.L_x_48:
[----:B------:R-:W-:-:S00]  /*28e0*/  BRA `(.L_x_48) ;  /* 0xfffffffc00fc7947 */ /* 0x000fc0000383ffff */
[----:B------:R-:W-:-:S00]  /*28f0*/  NOP ;  /* 0x0000000000007918 */ /* 0x000fc00000000000 */
        /* <DEDUP_REMOVED lines=8> */
.L_x_49:


//--------------------- .nv.shared._Z15LayerNormKernelPKfPfS0_S0_if --------------------------
	.section	.nv.shared._Z15LayerNormKernelPKfPfS0_S0_if,"aw",@nobits
	.sectionflags	@""
	.align	16
	.zero		1024


//--------------------- .nv.shared.reserved.0     --------------------------
	.section	.nv.shared.reserved.0,"aw",@nobits
	.weak		__nv_reservedSMEM_offset_0_alias
	.size		__nv_reservedSMEM_offset_0_alias, 0, 64
	.other		__nv_reservedSMEM_offset_0_alias,@"STO_CUDA_RESERVED_SHARED STV_DEFAULT"
__nv_reservedSMEM_offset_0_alias:
	.zero		0
	.zero		64


//--------------------- .nv.constant0._Z15LayerNormKernelPKfPfS0_S0_if --------------------------
	.section	.nv.constant0._Z15LayerNormKernelPKfPfS0_S0_if,"a",@progbits
	.sectionflags	@""
	.align	4
.nv.constant0._Z15LayerNormKernelPKfPfS0_S0_if:
	.zero		936


//--------------------- SYMBOLS --------------------------

	.type		.nv.reservedSmem.offset0,@object
	.size		.nv.reservedSmem.offset0,0x4
	.type		.nv.reservedSmem.cap,@object
	.size		.nv.reservedSmem.cap,0x4
